def matmul_kernel(
    a_ptr,
    b_ptr,
    c_ptr,
    M,
    N,
    K,
    stride_am,
    stride_ak,
    stride_bk,
    stride_bn,
    stride_cm,
    stride_cn,
    BLOCK_M: tl.constexpr,
    BLOCK_N: tl.constexpr,
    BLOCK_K: tl.constexpr,
    GROUP_M: tl.constexpr,
):
    pid = tl.program_id(axis=0)
    num_pid_m = tl.cdiv(M, BLOCK_M)
    num_pid_n = tl.cdiv(N, BLOCK_N)
    num_pid_in_group = GROUP_M * num_pid_n
    group_id = pid // num_pid_in_group
    first_pid_m = group_id * GROUP_M
    group_size_m = min(num_pid_m - first_pid_m, GROUP_M)
    pid_m = first_pid_m + ((pid % num_pid_in_group) % group_size_m)
    pid_n = (pid % num_pid_in_group) // group_size_m

    offs_am = (pid_m * BLOCK_M + tl.arange(0, BLOCK_M)) % M
    offs_bn = (pid_n * BLOCK_N + tl.arange(0, BLOCK_N)) % N
    offs_k = tl.arange(0, BLOCK_K)
    a_ptrs = a_ptr + offs_am[:, None] * stride_am + offs_k[None, :] * stride_ak
    b_ptrs = b_ptr + offs_k[:, None] * stride_bk + offs_bn[None, :] * stride_bn

    acc = tl.zeros((BLOCK_M, BLOCK_N), dtype=tl.float32)
    for kk in range(0, tl.cdiv(K, BLOCK_K)):
        a = tl.load(a_ptrs, mask=offs_k[None, :] < K - kk * BLOCK_K, other=0.0)
        b = tl.load(b_ptrs, mask=offs_k[:, None] < K - kk * BLOCK_K, other=0.0)
        acc = tl.dot(a, b, acc)
        a_ptrs += BLOCK_K * stride_ak
        b_ptrs += BLOCK_K * stride_bk

    c = acc.to(c_ptr.dtype.element_ty)
    offs_cm = pid_m * BLOCK_M + tl.arange(0, BLOCK_M)
    offs_cn = pid_n * BLOCK_N + tl.arange(0, BLOCK_N)
    c_ptrs = c_ptr + offs_cm[:, None] * stride_cm + offs_cn[None, :] * stride_cn
    mask = (offs_cm[:, None] < M) & (offs_cn[None, :] < N)
    tl.store(c_ptrs, c, mask=mask)

# config = {"BLOCK_K": 64, "BLOCK_M": 64, "BLOCK_N": 128, "GROUP_M": 8, "arch": "sm_100", "dtype": "fp16", "num_ctas": 1, "num_stages": 3, "num_warps": 4}
# arch = sm_100


// ===== COMPILED SASS (sm_100a) =====

	.target	sm_100a

	.elftype	@"ET_EXEC"


//--------------------- .note.nv.tkinfo           --------------------------
	.section	.note.nv.tkinfo,"",@"SHT_NOTE"
	.sectionflags	@"SHF_NOTE_NV_TKINFO"
	.tkinfo
        /*0018*/ 	.word	0x00000081
        /*0030*/ 	.string	""
        /*0030*/ 	.string	"ptxas-blackwell"
        /*0030*/ 	.string	"Cuda compilation tools, release 12.9, V12.9.86"
        /*0030*/ 	.string	"Build cuda_12.9.r12.9/compiler.36037853_0"
        /*0030*/ 	.string	"-v  -suppress-debug-info  -lineinfo  -arch sm_100a "



//--------------------- .note.nv.cuver            --------------------------
	.section	.note.nv.cuver,"",@"SHT_NOTE"
	.sectionflags	@"SHF_NOTE_NV_CUVER"
        /*0018*/ 	.short	0x0001
        /*001a*/ 	.short	0x0064
        /*001c*/ 	.short	0x0001
        /*001e*/ 	.short	0x0000
        /*0020*/ 	.short	0x0001
        /*0022*/ 	.short	0x0000


//--------------------- .nv.info                  --------------------------
	.section	.nv.info,"",@"SHT_CUDA_INFO"
	.align	4


	//----- nvinfo : EIATTR_REGCOUNT
	.align		4
        /*0000*/ 	.byte	0x04, 0x2f
        /*0002*/ 	.short	(.L_4 - .L_3)
	.align		4
.L_3:
        /*0004*/ 	.word	index@(matmul_kernel)
        /*0008*/ 	.word	0x000000ff


	//----- nvinfo : EIATTR_FRAME_SIZE
	.align		4
.L_4:
        /*000c*/ 	.byte	0x04, 0x11
        /*000e*/ 	.short	(.L_6 - .L_5)
	.align		4
.L_5:
        /*0010*/ 	.word	index@($__internal_2_$__cuda_sm10x_tcgen05_guardrail_trap_unallocated_columns_being_dealloced)
        /*0014*/ 	.word	0x00000110


	//----- nvinfo : EIATTR_FRAME_SIZE
	.align		4
.L_6:
        /*0018*/ 	.byte	0x04, 0x11
        /*001a*/ 	.short	(.L_8 - .L_7)
	.align		4
.L_7:
        /*001c*/ 	.word	index@($__internal_1_$__cuda_sm10x_tcgen05_guardrail_trap_phase_invalid_during_alloc)
        /*0020*/ 	.word	0x00000110


	//----- nvinfo : EIATTR_FRAME_SIZE
	.align		4
.L_8:
        /*0024*/ 	.byte	0x04, 0x11
        /*0026*/ 	.short	(.L_10 - .L_9)
	.align		4
.L_9:
        /*0028*/ 	.word	index@($__internal_0_$__cuda_sm10x_tcgen05_guardrail_trap_col_being_dealloced_not_returned_by_alloc)
        /*002c*/ 	.word	0x00000110


	//----- nvinfo : EIATTR_FRAME_SIZE
	.align		4
.L_10:
        /*0030*/ 	.byte	0x04, 0x11
        /*0032*/ 	.short	(.L_12 - .L_11)
	.align		4
.L_11:
        /*0034*/ 	.word	index@(matmul_kernel)
        /*0038*/ 	.word	0x00000110


	//----- nvinfo : EIATTR_MIN_STACK_SIZE
	.align		4
.L_12:
        /*003c*/ 	.byte	0x04, 0x12
        /*003e*/ 	.short	(.L_14 - .L_13)
	.align		4
.L_13:
        /*0040*/ 	.word	index@(matmul_kernel)
        /*0044*/ 	.word	0x00000110
.L_14:


//--------------------- .nv.info.matmul_kernel    --------------------------
	.section	.nv.info.matmul_kernel,"",@"SHT_CUDA_INFO"
	.sectionflags	@""
	.align	4


	//----- nvinfo : EIATTR_CUDA_API_VERSION
	.align		4
        /*0000*/ 	.byte	0x04, 0x37
        /*0002*/ 	.short	(.L_16 - .L_15)
.L_15:
        /*0004*/ 	.word	0x00000081


	//----- nvinfo : EIATTR_KPARAM_INFO
	.align		4
.L_16:
        /*0008*/ 	.byte	0x04, 0x17
        /*000a*/ 	.short	(.L_18 - .L_17)
.L_17:
        /*000c*/ 	.word	0x00000000
        /*0010*/ 	.short	0x000d
        /*0012*/ 	.short	0x0048
        /*0014*/ 	.byte	0x00, 0xf4, 0x21, 0x00


	//----- nvinfo : EIATTR_KPARAM_INFO
	.align		4
.L_18:
        /*0018*/ 	.byte	0x04, 0x17
        /*001a*/ 	.short	(.L_20 - .L_19)
.L_19:
        /*001c*/ 	.word	0x00000000
        /*0020*/ 	.short	0x000c
        /*0022*/ 	.short	0x0040
        /*0024*/ 	.byte	0x00, 0xf4, 0x21, 0x00


	//----- nvinfo : EIATTR_KPARAM_INFO
	.align		4
.L_20:
        /*0028*/ 	.byte	0x04, 0x17
        /*002a*/ 	.short	(.L_22 - .L_21)
.L_21:
        /*002c*/ 	.word	0x00000000
        /*0030*/ 	.short	0x000b
        /*0032*/ 	.short	0x0038
        /*0034*/ 	.byte	0x00, 0xf0, 0x11, 0x00


	//----- nvinfo : EIATTR_KPARAM_INFO
	.align		4
.L_22:
        /*0038*/ 	.byte	0x04, 0x17
        /*003a*/ 	.short	(.L_24 - .L_23)
.L_23:
        /*003c*/ 	.word	0x00000000
        /*0040*/ 	.short	0x000a
        /*0042*/ 	.short	0x0034
        /*0044*/ 	.byte	0x00, 0xf0, 0x11, 0x00


	//----- nvinfo : EIATTR_KPARAM_INFO
	.align		4
.L_24:
        /*0048*/ 	.byte	0x04, 0x17
        /*004a*/ 	.short	(.L_26 - .L_25)
.L_25:
        /*004c*/ 	.word	0x00000000
        /*0050*/ 	.short	0x0009
        /*0052*/ 	.short	0x0030
        /*0054*/ 	.byte	0x00, 0xf0, 0x11, 0x00


	//----- nvinfo : EIATTR_KPARAM_INFO
	.align		4
.L_26:
        /*0058*/ 	.byte	0x04, 0x17
        /*005a*/ 	.short	(.L_28 - .L_27)
.L_27:
        /*005c*/ 	.word	0x00000000
        /*0060*/ 	.short	0x0008
        /*0062*/ 	.short	0x002c
        /*0064*/ 	.byte	0x00, 0xf0, 0x11, 0x00


	//----- nvinfo : EIATTR_KPARAM_INFO
	.align		4
.L_28:
        /*0068*/ 	.byte	0x04, 0x17
        /*006a*/ 	.short	(.L_30 - .L_29)
.L_29:
        /*006c*/ 	.word	0x00000000
        /*0070*/ 	.short	0x0007
        /*0072*/ 	.short	0x0028
        /*0074*/ 	.byte	0x00, 0xf0, 0x11, 0x00


	//----- nvinfo : EIATTR_KPARAM_INFO
	.align		4
.L_30:
        /*0078*/ 	.byte	0x04, 0x17
        /*007a*/ 	.short	(.L_32 - .L_31)
.L_31:
        /*007c*/ 	.word	0x00000000
        /*0080*/ 	.short	0x0006
        /*0082*/ 	.short	0x0024
        /*0084*/ 	.byte	0x00, 0xf0, 0x11, 0x00


	//----- nvinfo : EIATTR_KPARAM_INFO
	.align		4
.L_32:
        /*0088*/ 	.byte	0x04, 0x17
        /*008a*/ 	.short	(.L_34 - .L_33)
.L_33:
        /*008c*/ 	.word	0x00000000
        /*0090*/ 	.short	0x0005
        /*0092*/ 	.short	0x0020
        /*0094*/ 	.byte	0x00, 0xf0, 0x11, 0x00


	//----- nvinfo : EIATTR_KPARAM_INFO
	.align		4
.L_34:
        /*0098*/ 	.byte	0x04, 0x17
        /*009a*/ 	.short	(.L_36 - .L_35)
.L_35:
        /*009c*/ 	.word	0x00000000
        /*00a0*/ 	.short	0x0004
        /*00a2*/ 	.short	0x001c
        /*00a4*/ 	.byte	0x00, 0xf0, 0x11, 0x00


	//----- nvinfo : EIATTR_KPARAM_INFO
	.align		4
.L_36:
        /*00a8*/ 	.byte	0x04, 0x17
        /*00aa*/ 	.short	(.L_38 - .L_37)
.L_37:
        /*00ac*/ 	.word	0x00000000
        /*00b0*/ 	.short	0x0003
        /*00b2*/ 	.short	0x0018
        /*00b4*/ 	.byte	0x00, 0xf0, 0x11, 0x00


	//----- nvinfo : EIATTR_KPARAM_INFO
	.align		4
.L_38:
        /*00b8*/ 	.byte	0x04, 0x17
        /*00ba*/ 	.short	(.L_40 - .L_39)
.L_39:
        /*00bc*/ 	.word	0x00000000
        /*00c0*/ 	.short	0x0002
        /*00c2*/ 	.short	0x0010
        /*00c4*/ 	.byte	0x00, 0xf4, 0x21, 0x00


	//----- nvinfo : EIATTR_KPARAM_INFO
	.align		4
.L_40:
        /*00c8*/ 	.byte	0x04, 0x17
        /*00ca*/ 	.short	(.L_42 - .L_41)
.L_41:
        /*00cc*/ 	.word	0x00000000
        /*00d0*/ 	.short	0x0001
        /*00d2*/ 	.short	0x0008
        /*00d4*/ 	.byte	0x00, 0xf4, 0x21, 0x00


	//----- nvinfo : EIATTR_KPARAM_INFO
	.align		4
.L_42:
        /*00d8*/ 	.byte	0x04, 0x17
        /*00da*/ 	.short	(.L_44 - .L_43)
.L_43:
        /*00dc*/ 	.word	0x00000000
        /*00e0*/ 	.short	0x0000
        /*00e2*/ 	.short	0x0000
        /*00e4*/ 	.byte	0x00, 0xf4, 0x21, 0x00


	//----- nvinfo : EIATTR_AT_ENTRY_FRAGMENTS
	.align		4
.L_44:
        /*00e8*/ 	.byte	0x04, 0x4f
        /*00ea*/ 	.short	(.L_46 - .L_45)


	//   ....[0]....
.L_45:
        /*00ec*/ 	.word	0x00000004


	//----- nvinfo : EIATTR_RESERVED_SMEM_USED
	.align		4
.L_46:
        /*00f0*/ 	.byte	0x01, 0x41
	.zero		2


	//----- nvinfo : EIATTR_SPARSE_MMA_MASK
	.align		4
        /*00f4*/ 	.byte	0x03, 0x50
        /*00f6*/ 	.short	0x0000


	//----- nvinfo : EIATTR_TCGEN05_1CTA_USED
	.align		4
        /*00f8*/ 	.byte	0x01, 0x51
	.zero		2


	//----- nvinfo : EIATTR_MAXREG_COUNT
	.align		4
        /*00fc*/ 	.byte	0x03, 0x1b
        /*00fe*/ 	.short	0x00ff


	//----- nvinfo : EIATTR_NUM_BARRIERS
	.align		4
        /*0100*/ 	.byte	0x02, 0x4c
        /*0102*/ 	.byte	0x01
	.zero		1


	//----- nvinfo : EIATTR_ANNOTATIONS
	.align		4
        /*0104*/ 	.byte	0x04, 0x55
        /*0106*/ 	.short	(.L_48 - .L_47)


	//   ....[0]....
.L_47:
        /*0108*/ 	.word	0x00000001
        /*010c*/ 	.byte	0x30, 0x0a, 0x00, 0x00, 0x01, 0x00, 0x00, 0x00, 0xf0, 0x0a, 0x00, 0x00, 0x01, 0x00, 0x00, 0x00
        /* <DEDUP_REMOVED lines=67> */
        /*054c*/ 	.byte	0x40, 0xb5, 0x00, 0x00


	//----- nvinfo : EIATTR_INT_WARP_WIDE_INSTR_OFFSETS
	.align		4
.L_48:
        /*0550*/ 	.byte	0x04, 0x31
        /*0552*/ 	.short	(.L_50 - .L_49)


	//   ....[0]....
.L_49:
        /*0554*/ 	.word	0x00004230


	//   ....[1]....
        /*0558*/ 	.word	0x00004250


	//   ....[2]....
        /*055c*/ 	.word	0x00005c60


	//   ....[3]....
        /*0560*/ 	.word	0x0000ba30


	//   ....[4]....
        /*0564*/ 	.word	0x0000ba80


	//----- nvinfo : EIATTR_COOP_GROUP_MASK_REGIDS
	.align		4
.L_50:
        /*0568*/ 	.byte	0x04, 0x29
        /*056a*/ 	.short	(.L_52 - .L_51)


	//   ....[0]....
.L_51:
        /*056c*/ 	.word	0xffffffff


	//   ....[1]....
        /*0570*/ 	.word	0xffffffff


	//   ....[2]....
        /*0574*/ 	.word	0xffffffff


	//   ....[3]....
        /*0578*/ 	.word	0xffffffff


	//----- nvinfo : EIATTR_COOP_GROUP_INSTR_OFFSETS
	.align		4
.L_52:
        /*057c*/ 	.byte	0x04, 0x28
        /*057e*/ 	.short	(.L_54 - .L_53)


	//   ....[0]....
.L_53:
        /*0580*/ 	.word	0x00000080


	//   ....[1]....
        /*0584*/ 	.word	0x00000340


	//   ....[2]....
        /*0588*/ 	.word	0x0000b8c0


	//   ....[3]....
        /*058c*/ 	.word	0x0000bb30


	//----- nvinfo : EIATTR_VRC_CTA_INIT_COUNT
	.align		4
.L_54:
        /*0590*/ 	.byte	0x02, 0x4a
        /*0592*/ 	.byte	0x80
	.zero		1


	//----- nvinfo : EIATTR_MBARRIER_INSTR_OFFSETS
	.align		4
        /*0594*/ 	.byte	0x04, 0x39
        /*0596*/ 	.short	(.L_56 - .L_55)


	//   ....[0]....
.L_55:
        /*0598*/ 	.word	0x00004360
        /*059c*/ 	.word	0x000000ff
        /*05a0*/ 	.word	0x00000000
        /*05a4*/ 	.short	0x0100
        /*05a6*/ 	.byte	0x0b
	.zero		1


	//   ....[1]....
        /*05a8*/ 	.word	0x00005ca0
        /*05ac*/ 	.word	0x000000ff
        /*05b0*/ 	.word	0x0000c008
        /*05b4*/ 	.short	0x0100
        /*05b6*/ 	.byte	0x09
	.zero		1


	//   ....[2]....
        /*05b8*/ 	.word	0x00007880
        /*05bc*/ 	.word	0x000000ff
        /*05c0*/ 	.word	0x00000000
        /*05c4*/ 	.short	0x010a
        /*05c6*/ 	.byte	0x0b
	.zero		1


	//   ....[3]....
        /*05c8*/ 	.word	0x00009a00
        /*05cc*/ 	.word	0x000000ff
        /*05d0*/ 	.word	0x00000000
        /*05d4*/ 	.short	0x010a
        /*05d6*/ 	.byte	0x0b
	.zero		1


	//   ....[4]....
        /*05d8*/ 	.word	0x00009b00
        /*05dc*/ 	.word	0x000000ff
        /*05e0*/ 	.word	0x0000c000
        /*05e4*/ 	.short	0x0108
        /*05e6*/ 	.byte	0x09
	.zero		1


	//   ....[5]....
        /*05e8*/ 	.word	0x00009b40
        /*05ec*/ 	.word	0x000000ff
        /*05f0*/ 	.word	0x0000c008
        /*05f4*/ 	.short	0x0108
        /*05f6*/ 	.byte	0x09
	.zero		1


	//   ....[6]....
        /*05f8*/ 	.word	0x0000bb50
        /*05fc*/ 	.word	0x000000ff
        /*0600*/ 	.word	0x00000000
        /*0604*/ 	.short	0x010a
        /*0606*/ 	.byte	0x0b
	.zero		1


	//   ....[7]....
        /*0608*/ 	.word	0x0000bb80
        /*060c*/ 	.word	0x000000ff
        /*0610*/ 	.word	0x00000000
        /*0614*/ 	.short	0x010a
        /*0616*/ 	.byte	0x0b
	.zero		1


	//----- nvinfo : EIATTR_NUM_MBARRIERS
	.align		4
.L_56:
        /*0618*/ 	.byte	0x03, 0x38
        /*061a*/ 	.short	0x0002


	//----- nvinfo : EIATTR_EXIT_INSTR_OFFSETS
	.align		4
        /*061c*/ 	.byte	0x04, 0x1c
        /*061e*/ 	.short	(.L_58 - .L_57)


	//   ....[0]....
.L_57:
        /*0620*/ 	.word	0x0000bb40


	//----- nvinfo : EIATTR_REQNTID
	.align		4
.L_58:
        /*0624*/ 	.byte	0x04, 0x10
        /*0626*/ 	.short	(.L_60 - .L_59)
.L_59:
        /*0628*/ 	.word	0x00000080
        /*062c*/ 	.word	0x00000001
        /*0630*/ 	.word	0x00000001


	//----- nvinfo : EIATTR_CRS_STACK_SIZE
	.align		4
.L_60:
        /*0634*/ 	.byte	0x04, 0x1e
        /*0636*/ 	.short	(.L_62 - .L_61)
.L_61:
        /*0638*/ 	.word	0x00000000


	//----- nvinfo : EIATTR_CBANK_PARAM_SIZE
	.align		4
.L_62:
        /*063c*/ 	.byte	0x03, 0x19
        /*063e*/ 	.short	0x0050


	//----- nvinfo : EIATTR_PARAM_CBANK
	.align		4
        /*0640*/ 	.byte	0x04, 0x0a
        /*0642*/ 	.short	(.L_64 - .L_63)
	.align		4
.L_63:
        /*0644*/ 	.word	index@(.nv.constant0.matmul_kernel)
        /*0648*/ 	.short	0x0380
        /*064a*/ 	.short	0x0050


	//----- nvinfo : EIATTR_SW_WAR
	.align		4
.L_64:
        /*064c*/ 	.byte	0x04, 0x36
        /*064e*/ 	.short	(.L_66 - .L_65)
.L_65:
        /*0650*/ 	.word	0x00000008
.L_66:


//--------------------- .nv.compat                --------------------------
	.section	.nv.compat,"",@"SHT_CUDA_COMPAT_INFO"
	.align	4
        /*0000*/ 	.byte	0x02, 0x02, 0x02, 0x00, 0x02, 0x05, 0x05, 0x00, 0x02, 0x03, 0x00, 0x00, 0x02, 0x06, 0x01, 0x00


//--------------------- .nv.callgraph             --------------------------
	.section	.nv.callgraph,"",@"SHT_CUDA_CALLGRAPH"
	.align	4
	.sectionentsize	8
	.align		4
        /*0000*/ 	.word	0x00000000
	.align		4
        /*0004*/ 	.word	0xffffffff
	.align		4
        /*0008*/ 	.word	0x00000000
	.align		4
        /*000c*/ 	.word	0xfffffffe
	.align		4
        /*0010*/ 	.word	0x00000000
	.align		4
        /*0014*/ 	.word	0xfffffffd
	.align		4
        /*0018*/ 	.word	0x00000000
	.align		4
        /*001c*/ 	.word	0xfffffffc


//--------------------- .text.matmul_kernel       --------------------------
	.section	.text.matmul_kernel,"ax",@progbits
	.align	128
        .global         matmul_kernel
        .type           matmul_kernel,@function
        .size           matmul_kernel,(.L_x_20 - matmul_kernel)
        .other          matmul_kernel,@"STO_CUDA_ENTRY STV_DEFAULT"
matmul_kernel:
.text.matmul_kernel:
[----:B------:R-:W0:Y:S01]  /*0000*/  LDC R1, c[0x0][0x37c] ;  /* 0x0000df00ff017b82 */ /* 0x000e220000000800 */
[----:B------:R-:W1:Y:S01]  /*0010*/  S2R R0, SR_TID.X ;  /* 0x0000000000007919 */ /* 0x000e620000002100 */
[----:B0-----:R-:W-:Y:S01]  /*0020*/  VIADD R1, R1, 0xfffffef0 ;  /* 0xfffffef001017836 */ /* 0x001fe20000000000 */
[----:B------:R-:W0:Y:S01]  /*0030*/  LDCU.64 UR20, c[0x0][0x358] ;  /* 0x00006b00ff1477ac */ /* 0x000e220008000a00 */
[----:B-1----:R-:W-:-:S13]  /*0040*/  ISETP.GE.U32.AND P0, PT, R0, 0x20, PT ;  /* 0x000000200000780c */ /* 0x002fda0003f06070 */
[----:B------:R-:W-:Y:S02]  /*0050*/  VOTEU.ANY UP0, P0 ;  /* 0x0000000000ff7886 */ /* 0x000fe40000000100 */
[----:B------:R-:W-:Y:S05]  /*0060*/  BRA.U UP0, `(.L_x_0) ;  /* 0x0000000100b87547 */ /* 0x000fea000b800000 */
[----:B------:R-:W1:Y:S01]  /*0070*/  S2UR UR6, SR_CgaCtaId ;  /* 0x00000000000679c3 */ /* 0x000e620000008800 */
[----:B------:R-:W-:Y:S01]  /*0080*/  NOP ;  /* 0x0000000000007918 */ /* 0x000fe20000000000 */
[----:B------:R-:W-:Y:S02]  /*0090*/  UMOV UR4, 0x40 ;  /* 0x0000004000047882 */ /* 0x000fe40000000000 */
[----:B-1----:R-:W-:-:S09]  /*00a0*/  ULEA UR4, UR6, UR4, 0x18 ;  /* 0x0000000406047291 */ /* 0x002fd2000f8ec0ff */
[----:B------:R-:W1:Y:S01]  /*00b0*/  LDS.U8 R0, [UR4] ;  /* 0x00000004ff007984 */ /* 0x000e620008000000 */
[----:B------:R-:W-:Y:S02]  /*00c0*/  UMOV UR4, 0x400 ;  /* 0x0000040000047882 */ /* 0x000fe40000000000 */
[----:B------:R-:W-:Y:S01]  /*00d0*/  ULEA UR4, UR6, UR4, 0x18 ;  /* 0x0000000406047291 */ /* 0x000fe2000f8ec0ff */
[----:B-1----:R-:W-:-:S13]  /*00e0*/  ISETP.NE.AND P0, PT, R0, RZ, PT ;  /* 0x000000ff0000720c */ /* 0x002fda0003f05270 */
[----:B------:R-:W-:Y:S05]  /*00f0*/  @P0 BRA `(.L_x_1) ;  /* 0x00000000007c0947 */ /* 0x000fea0003800000 */
[----:B------:R-:W-:-:S13]  /*0100*/  ELECT P0, URZ, PT ;  /* 0x0000000000ff782f */ /* 0x000fda0003800000 */
[----:B------:R-:W-:Y:S05]  /*0110*/  @!P0 BRA `(.L_x_2) ;  /* 0x0000000000848947 */ /* 0x000fea0003800000 */
[----:B------:R-:W-:Y:S01]  /*0120*/  UMOV UR5, 0x4 ;  /* 0x0000000400057882 */ /* 0x000fe20000000000 */
[----:B------:R-:W-:Y:S02]  /*0130*/  IMAD.MOV.U32 R4, RZ, RZ, 0x1 ;  /* 0x00000001ff047424 */ /* 0x000fe400078e00ff */
[----:B------:R-:W-:Y:S02]  /*0140*/  IMAD.MOV.U32 R5, RZ, RZ, 0xf ;  /* 0x0000000fff057424 */ /* 0x000fe400078e00ff */
[----:B------:R-:W-:Y:S04]  /*0150*/  DEPBAR.LE SB1, 0x36 ;  /* 0x00009d800000791a */ /* 0x000fe80000000000 */
[----:B------:R-:W1:Y:S02]  /*0160*/  UTCATOMSWS.FIND_AND_SET.ALIGN UP1, UR5, UR5 ;  /* 0x00000005000575e3 */ /* 0x000e640008020800 */
[----:B-1----:R-:W-:-:S04]  /*0170*/  PLOP3.LUT P0, PT, PT, PT, UP1, 0x80, 0x8 ;  /* 0x000000000008781c */ /* 0x002fc80003f0f018 */
[----:B------:R-:W-:-:S04]  /*0180*/  SEL R0, RZ, 0xffffffff, !P0 ;  /* 0xffffffffff007807 */ /* 0x000fc80004000000 */
[----:B------:R-:W-:Y:S01]  /*0190*/  ISETP.NE.AND P0, PT, R0, RZ, PT ;  /* 0x000000ff0000720c */ /* 0x000fe20003f05270 */
[----:B------:R-:W-:-:S12]  /*01a0*/  IMAD.U32 R0, RZ, RZ, UR5 ;  /* 0x00000005ff007e24 */ /* 0x000fd8000f8e00ff */
[----:B------:R-:W-:Y:S05]  /*01b0*/  @P0 BRA `(.L_x_3) ;  /* 0x0000000000240947 */ /* 0x000fea0003800000 */
.L_x_4:
[----:B------:R-:W-:Y:S05]  /*01c0*/  NANOSLEEP 0x64 ;  /* 0x000000640000795d */ /* 0x000fea0003800000 */
[----:B------:R-:W-:-:S05]  /*01d0*/  UMOV UR5, 0x4 ;  /* 0x0000000400057882 */ /* 0x000fca0000000000 */
[----:B------:R-:W-:Y:S04]  /*01e0*/  DEPBAR.LE SB1, 0x36 ;  /* 0x00009d800000791a */ /* 0x000fe80000000000 */
[----:B------:R-:W1:Y:S02]  /*01f0*/  UTCATOMSWS.FIND_AND_SET.ALIGN UP1, UR5, UR5 ;  /* 0x00000005000575e3 */ /* 0x000e640008020800 */
[----:B-1----:R-:W-:-:S04]  /*0200*/  PLOP3.LUT P0, PT, PT, PT, UP1, 0x80, 0x8 ;  /* 0x000000000008781c */ /* 0x002fc80003f0f018 */
[----:B------:R-:W-:-:S04]  /*0210*/  SEL R0, RZ, 0xffffffff, !P0 ;  /* 0xffffffffff007807 */ /* 0x000fc80004000000 */
[----:B------:R-:W-:Y:S01]  /*0220*/  ISETP.NE.AND P0, PT, R0, RZ, PT ;  /* 0x000000ff0000720c */ /* 0x000fe20003f05270 */
[----:B------:R-:W-:-:S12]  /*0230*/  IMAD.U32 R0, RZ, RZ, UR5 ;  /* 0x00000005ff007e24 */ /* 0x000fd8000f8e00ff */
[----:B------:R-:W-:Y:S05]  /*0240*/  @!P0 BRA `(.L_x_4) ;  /* 0xfffffffc00dc8947 */ /* 0x000fea000383ffff */
.L_x_3:
[C---:B------:R-:W-:Y:S01]  /*0250*/  VIADD R3, R0.reuse, 0x10 ;  /* 0x0000001000037836 */ /* 0x040fe20000000000 */
[----:B------:R-:W-:Y:S01]  /*0260*/  UMOV UR5, 0x50 ;  /* 0x0000005000057882 */ /* 0x000fe20000000000 */
[----:B------:R-:W-:Y:S01]  /*0270*/  SHF.L.U32 R2, R5, R0, RZ ;  /* 0x0000000005027219 */ /* 0x000fe200000006ff */
[----:B------:R-:W-:Y:S01]  /*0280*/  ULEA UR5, UR6, UR5, 0x18 ;  /* 0x0000000506057291 */ /* 0x000fe2000f8ec0ff */
[----:B------:R-:W-:Y:S01]  /*0290*/  IMAD.SHL.U32 R0, R0, 0x20, RZ ;  /* 0x0000002000007824 */ /* 0x000fe200078e00ff */
[----:B------:R-:W-:-:S04]  /*02a0*/  SHF.L.U32 R3, R4, R3, RZ ;  /* 0x0000000304037219 */ /* 0x000fc800000006ff */
[----:B------:R-:W-:-:S05]  /*02b0*/  LOP3.LUT R2, R3, R2, RZ, 0xfc, !PT ;  /* 0x0000000203027212 */ /* 0x000fca00078efcff */
[----:B------:R1:W-:Y:S04]  /*02c0*/  ATOMS.OR RZ, [UR5], R2 ;  /* 0x00000002ffff798c */ /* 0x0003e8000b000005 */
[----:B------:R1:W-:Y:S01]  /*02d0*/  STS [UR4], R0 ;  /* 0x00000000ff007988 */ /* 0x0003e20008000804 */
[----:B------:R-:W-:Y:S05]  /*02e0*/  BRA `(.L_x_2) ;  /* 0x0000000000107947 */ /* 0x000fea0003800000 */
.L_x_1:
[----:B------:R-:W-:Y:S01]  /*02f0*/  IMAD.MOV.U32 R0, RZ, RZ, -0x1 ;  /* 0xffffffffff007424 */ /* 0x000fe200078e00ff */
[----:B------:R-:W-:-:S04]  /*0300*/  MOV R2, 0x330 ;  /* 0x0000033000027802 */ /* 0x000fc80000000f00 */
[----:B------:R1:W-:Y:S03]  /*0310*/  STS [UR4], R0 ;  /* 0x00000000ff007988 */ /* 0x0003e60008000804 */
[----:B01----:R-:W-:Y:S05]  /*0320*/  CALL.REL.NOINC `($__internal_1_$__cuda_sm10x_tcgen05_guardrail_trap_phase_invalid_during_alloc) ;  /* 0x000000b8002c7944 */ /* 0x003fea0003c00000 */
.L_x_2:
[----:B------:R-:W-:Y:S05]  /*0330*/  WARPSYNC.ALL ;  /* 0x0000000000007948 */ /* 0x000fea0003800000 */
[----:B------:R-:W-:Y:S01]  /*0340*/  NOP ;  /* 0x0000000000007918 */ /* 0x000fe20000000000 */
.L_x_0:
[----:B------:R-:W2:Y:S01]  /*0350*/  LDC.64 R22, c[0x0][0x398] ;  /* 0x0000e600ff167b82 */ /* 0x000ea20000000a00 */
[----:B------:R-:W3:Y:S01]  /*0360*/  S2R R7, SR_CTAID.X ;  /* 0x0000000000077919 */ /* 0x000ee20000002500 */
[----:B------:R-:W-:Y:S01]  /*0370*/  UMOV UR9, 0x400 ;  /* 0x0000040000097882 */ /* 0x000fe20000000000 */
[----:B------:R-:W-:Y:S01]  /*0380*/  PRMT R194, RZ, 0x7610, R194 ;  /* 0x00007610ffc27816 */ /* 0x000fe200000000c2 */
[----:B------:R-:W4:Y:S01]  /*0390*/  LDCU.128 UR16, c[0x0][0x380] ;  /* 0x00007000ff1077ac */ /* 0x000f220008000c00 */
[----:B------:R-:W5:Y:S03]  /*03a0*/  S2R R101, SR_TID.X ;  /* 0x0000000000657919 */ /* 0x000f660000002100 */
[----:B------:R-:W1:Y:S01]  /*03b0*/  S2UR UR4, SR_CgaCtaId ;  /* 0x00000000000479c3 */ /* 0x000e620000008800 */
[----:B------:R-:W-:Y:S01]  /*03c0*/  UMOV UR6, 0x1 ;  /* 0x0000000100067882 */ /* 0x000fe20000000000 */
[----:B-12---:R-:W-:Y:S01]  /*03d0*/  VIADD R0, R23, 0x7f ;  /* 0x0000007f17007836 */ /* 0x006fe20000000000 */
[----:B------:R-:W-:-:S02]  /*03e0*/  IABS R13, R23 ;  /* 0x00000017000d7213 */ /* 0x000fc40000000000 */
[----:B------:R-:W-:Y:S02]  /*03f0*/  LOP3.LUT R168, RZ, R23, RZ, 0x33, !PT ;  /* 0x00000017ffa87212 */ /* 0x000fe400078e33ff */
[----:B------:R-:W-:Y:S01]  /*0400*/  SHF.R.S32.HI R3, RZ, 0x1f, R0 ;  /* 0x0000001fff037819 */ /* 0x000fe20000011400 */
[----:B------:R-:W-:-:S03]  /*0410*/  ULEA UR9, UR4, UR9, 0x18 ;  /* 0x0000000904097291 */ /* 0x000fc6000f8ec0ff */
[----:B------:R-:W-:Y:S02]  /*0420*/  LEA.HI R3, R3, R0, RZ, 0x7 ;  /* 0x0000000003037211 */ /* 0x000fe400078f38ff */
[----:B---3--:R-:W-:Y:S01]  /*0430*/  IABS R8, R7 ;  /* 0x0000000700087213 */ /* 0x008fe20000000000 */
[----:B------:R-:W-:Y:S01]  /*0440*/  UIADD3 UR11, UPT, UPT, UR9, 0xc000, URZ ;  /* 0x0000c000090b7890 */ /* 0x000fe2000fffe0ff */
[----:B------:R-:W-:Y:S02]  /*0450*/  SHF.R.S32.HI R3, RZ, 0x7, R3 ;  /* 0x00000007ff037819 */ /* 0x000fe40000011403 */
[----:B-----5:R-:W-:Y:S02]  /*0460*/  SHF.R.U32.HI R193, RZ, 0x6, R101 ;  /* 0x00000006ffc17819 */ /* 0x020fe40000011665 */
[----:B------:R-:W-:Y:S01]  /*0470*/  LOP3.LUT R219, R101, 0x3f, RZ, 0xc0, !PT ;  /* 0x0000003f65db7812 */ /* 0x000fe200078ec0ff */
[----:B------:R-:W-:Y:S01]  /*0480*/  IMAD.SHL.U32 R4, R3, 0x8, RZ ;  /* 0x0000000803047824 */ /* 0x000fe200078e00ff */
[----:B------:R-:W-:-:S02]  /*0490*/  SGXT.U32 R193, R193, 0x1 ;  /* 0x00000001c1c1781a */ /* 0x000fc40000000000 */
[----:B------:R-:W-:Y:S02]  /*04a0*/  SHF.R.U32.HI R214, RZ, 0x5, R101 ;  /* 0x00000005ffd67819 */ /* 0x000fe40000011665 */
[-C--:B------:R-:W-:Y:S02]  /*04b0*/  IABS R5, R4.reuse ;  /* 0x0000000400057213 */ /* 0x080fe40000000000 */
[----:B------:R-:W-:Y:S02]  /*04c0*/  IABS R10, R4 ;  /* 0x00000004000a7213 */ /* 0x000fe40000000000 */
[----:B------:R-:W1:Y:S08]  /*04d0*/  I2F.RP R0, R5 ;  /* 0x0000000500007306 */ /* 0x000e700000209400 */
[----:B-1----:R-:W1:Y:S02]  /*04e0*/  MUFU.RCP R0, R0 ;  /* 0x0000000000007308 */ /* 0x002e640000001000 */
[----:B-1----:R-:W-:-:S02]  /*04f0*/  VIADD R2, R0, 0xffffffe ;  /* 0x0ffffffe00027836 */ /* 0x002fc40000000000 */
[----:B------:R-:W-:-:S04]  /*0500*/  IMAD.MOV R0, RZ, RZ, -R10 ;  /* 0x000000ffff007224 */ /* 0x000fc800078e0a0a */
[----:B------:R1:W2:Y:S02]  /*0510*/  F2I.FTZ.U32.TRUNC.NTZ R3, R2 ;  /* 0x0000000200037305 */ /* 0x0002a4000021f000 */
[----:B-1----:R-:W-:Y:S02]  /*0520*/  IMAD.MOV.U32 R2, RZ, RZ, RZ ;  /* 0x000000ffff027224 */ /* 0x002fe400078e00ff */
[----:B--2---:R-:W-:-:S04]  /*0530*/  IMAD.MOV R6, RZ, RZ, -R3 ;  /* 0x000000ffff067224 */ /* 0x004fc800078e0a03 */
[----:B------:R-:W-:Y:S02]  /*0540*/  IMAD R9, R6, R5, RZ ;  /* 0x0000000506097224 */ /* 0x000fe400078e02ff */
[----:B------:R-:W-:Y:S02]  /*0550*/  IMAD.MOV.U32 R6, RZ, RZ, R8 ;  /* 0x000000ffff067224 */ /* 0x000fe400078e0008 */
[----:B------:R-:W-:-:S06]  /*0560*/  IMAD.HI.U32 R3, R3, R9, R2 ;  /* 0x0000000903037227 */ /* 0x000fcc00078e0002 */
[----:B------:R-:W-:-:S04]  /*0570*/  IMAD.HI.U32 R3, R3, R6, RZ ;  /* 0x0000000603037227 */ /* 0x000fc800078e00ff */
[----:B------:R-:W-:Y:S01]  /*0580*/  IMAD R0, R3, R0, R6 ;  /* 0x0000000003007224 */ /* 0x000fe200078e0206 */
[----:B------:R-:W-:Y:S01]  /*0590*/  IABS R6, R22 ;  /* 0x0000001600067213 */ /* 0x000fe20000000000 */
[----:B------:R-:W-:Y:S03]  /*05a0*/  BAR.SYNC.DEFER_BLOCKING 0x0 ;  /* 0x0000000000007b1d */ /* 0x000fe60000010000 */
[----:B------:R-:W-:-:S13]  /*05b0*/  ISETP.GT.U32.AND P1, PT, R5, R0, PT ;  /* 0x000000000500720c */ /* 0x000fda0003f24070 */
[----:B------:R-:W-:Y:S02]  /*05c0*/  @!P1 IMAD.IADD R0, R0, 0x1, -R5 ;  /* 0x0000000100009824 */ /* 0x000fe400078e0a05 */
[----:B------:R-:W-:Y:S01]  /*05d0*/  @!P1 VIADD R3, R3, 0x1 ;  /* 0x0000000103039836 */ /* 0x000fe20000000000 */
[----:B------:R-:W-:Y:S02]  /*05e0*/  ISETP.NE.AND P1, PT, R4, RZ, PT ;  /* 0x000000ff0400720c */ /* 0x000fe40003f25270 */
[----:B------:R-:W-:Y:S02]  /*05f0*/  ISETP.GE.U32.AND P0, PT, R0, R5, PT ;  /* 0x000000050000720c */ /* 0x000fe40003f06070 */
[----:B------:R-:W-:-:S04]  /*0600*/  LOP3.LUT R0, R7, R4, RZ, 0x3c, !PT ;  /* 0x0000000407007212 */ /* 0x000fc800078e3cff */
[----:B------:R-:W-:Y:S01]  /*0610*/  ISETP.GE.AND P2, PT, R0, RZ, PT ;  /* 0x000000ff0000720c */ /* 0x000fe20003f46270 */
[----:B------:R-:W-:-:S06]  /*0620*/  VIADD R0, R22, 0x3f ;  /* 0x0000003f16007836 */ /* 0x000fcc0000000000 */
[----:B------:R-:W-:-:S04]  /*0630*/  @P0 VIADD R3, R3, 0x1 ;  /* 0x0000000103030836 */ /* 0x000fc80000000000 */
[----:B------:R-:W-:Y:S01]  /*0640*/  IMAD.MOV.U32 R2, RZ, RZ, R3 ;  /* 0x000000ffff027224 */ /* 0x000fe200078e0003 */
[----:B------:R-:W-:-:S03]  /*0650*/  SHF.R.S32.HI R3, RZ, 0x1f, R0 ;  /* 0x0000001fff037819 */ /* 0x000fc60000011400 */
[----:B------:R-:W-:Y:S01]  /*0660*/  @!P2 IMAD.MOV R2, RZ, RZ, -R2 ;  /* 0x000000ffff02a224 */ /* 0x000fe200078e0a02 */
[----:B------:R-:W-:Y:S02]  /*0670*/  @!P1 LOP3.LUT R2, RZ, R4, RZ, 0x33, !PT ;  /* 0x00000004ff029212 */ /* 0x000fe400078e33ff */
[----:B------:R-:W-:-:S03]  /*0680*/  LEA.HI R3, R3, R0, RZ, 0x6 ;  /* 0x0000000003037211 */ /* 0x000fc600078f30ff */
[----:B------:R-:W-:-:S05]  /*0690*/  IMAD.SHL.U32 R10, R2, 0x8, RZ ;  /* 0x00000008020a7824 */ /* 0x000fca00078e00ff */
[----:B------:R-:W-:-:S04]  /*06a0*/  LEA.HI.SX32 R3, R3, -R10, 0x1a ;  /* 0x8000000a03037211 */ /* 0x000fc800078fd2ff */
[----:B------:R-:W-:Y:S01]  /*06b0*/  VIMNMX R11, PT, PT, R3, 0x8, PT ;  /* 0x00000008030b7848 */ /* 0x000fe20003fe0100 */
[----:B------:R-:W-:Y:S02]  /*06c0*/  IMAD.MOV R3, RZ, RZ, -R2 ;  /* 0x000000ffff037224 */ /* 0x000fe400078e0a02 */
[----:B------:R-:W-:Y:S01]  /*06d0*/  IMAD.MOV.U32 R2, RZ, RZ, R6 ;  /* 0x000000ffff027224 */ /* 0x000fe200078e0006 */
[----:B------:R-:W-:Y:S01]  /*06e0*/  IABS R9, R11 ;  /* 0x0000000b00097213 */ /* 0x000fe20000000000 */
[----:B------:R-:W-:Y:S01]  /*06f0*/  IMAD R12, R4, R3, R7 ;  /* 0x00000003040c7224 */ /* 0x000fe200078e0207 */
[----:B------:R-:W-:Y:S01]  /*0700*/  IABS R7, R11 ;  /* 0x0000000b00077213 */ /* 0x000fe20000000000 */
[----:B------:R-:W-:Y:S01]  /*0710*/  IMAD.MOV.U32 R4, RZ, RZ, RZ ;  /* 0x000000ffff047224 */ /* 0x000fe200078e00ff */
[----:B------:R-:W1:Y:S08]  /*0720*/  I2F.RP R0, R9 ;  /* 0x0000000900007306 */ /* 0x000e700000209400 */
[----:B------:R-:W2:Y:S08]  /*0730*/  I2F.RP R6, R2 ;  /* 0x0000000200067306 */ /* 0x000eb00000209400 */
[----:B-1----:R-:W1:Y:S08]  /*0740*/  MUFU.RCP R0, R0 ;  /* 0x0000000000007308 */ /* 0x002e700000001000 */
[----:B--2---:R-:W-:Y:S01]  /*0750*/  MUFU.RCP R6, R6 ;  /* 0x0000000600067308 */ /* 0x004fe20000001000 */
[----:B-1----:R-:W-:Y:S01]  /*0760*/  VIADD R5, R0, 0xffffffe ;  /* 0x0ffffffe00057836 */ /* 0x002fe20000000000 */
[----:B------:R-:W-:-:S06]  /*0770*/  IABS R0, R12 ;  /* 0x0000000c00007213 */ /* 0x000fcc0000000000 */
[----:B------:R-:W1:Y:S02]  /*0780*/  F2I.FTZ.U32.TRUNC.NTZ R5, R5 ;  /* 0x0000000500057305 */ /* 0x000e64000021f000 */
[----:B-1----:R-:W-:-:S04]  /*0790*/  IMAD.MOV R8, RZ, RZ, -R5 ;  /* 0x000000ffff087224 */ /* 0x002fc800078e0a05 */
[----:B------:R-:W-:-:S04]  /*07a0*/  IMAD R3, R8, R9, RZ ;  /* 0x0000000908037224 */ /* 0x000fc800078e02ff */
[----:B------:R-:W-:-:S04]  /*07b0*/  IMAD.HI.U32 R4, R5, R3, R4 ;  /* 0x0000000305047227 */ /* 0x000fc800078e0004 */
[----:B------:R-:W-:Y:S02]  /*07c0*/  IMAD.MOV.U32 R3, RZ, RZ, R13 ;  /* 0x000000ffff037224 */ /* 0x000fe400078e000d */
[----:B------:R-:W-:Y:S02]  /*07d0*/  IMAD.MOV.U32 R5, RZ, RZ, R0 ;  /* 0x000000ffff057224 */ /* 0x000fe400078e0000 */
[----:B------:R-:W1:Y:S01]  /*07e0*/  I2F.RP R8, R3 ;  /* 0x0000000300087306 */ /* 0x000e620000209400 */
[----:B------:R-:W-:Y:S02]  /*07f0*/  IMAD.MOV R0, RZ, RZ, -R7 ;  /* 0x000000ffff007224 */ /* 0x000fe400078e0a07 */
[----:B------:R-:W-:-:S04]  /*0800*/  IMAD.HI.U32 R4, R4, R5, RZ ;  /* 0x0000000504047227 */ /* 0x000fc800078e00ff */
[----:B------:R-:W-:Y:S02]  /*0810*/  IMAD R0, R4, R0, R5 ;  /* 0x0000000004007224 */ /* 0x000fe400078e0205 */
[----:B------:R-:W-:-:S03]  /*0820*/  VIADD R5, R6, 0xffffffe ;  /* 0x0ffffffe06057836 */ /* 0x000fc60000000000 */
[----:B------:R-:W-:Y:S01]  /*0830*/  ISETP.GT.U32.AND P1, PT, R9, R0, PT ;  /* 0x000000000900720c */ /* 0x000fe20003f24070 */
[----:B-1----:R-:W1:Y:S08]  /*0840*/  MUFU.RCP R8, R8 ;  /* 0x0000000800087308 */ /* 0x002e700000001000 */
[----:B------:R-:W2:Y:S04]  /*0850*/  F2I.FTZ.U32.TRUNC.NTZ R5, R5 ;  /* 0x0000000500057305 */ /* 0x000ea8000021f000 */
[----:B------:R-:W-:-:S02]  /*0860*/  @!P1 IMAD.IADD R0, R0, 0x1, -R9 ;  /* 0x0000000100009824 */ /* 0x000fc400078e0a09 */
[----:B------:R-:W-:Y:S01]  /*0870*/  @!P1 VIADD R4, R4, 0x1 ;  /* 0x0000000104049836 */ /* 0x000fe20000000000 */
[----:B------:R-:W-:Y:S02]  /*0880*/  ISETP.NE.AND P1, PT, R11, RZ, PT ;  /* 0x000000ff0b00720c */ /* 0x000fe40003f25270 */
[----:B------:R-:W-:Y:S02]  /*0890*/  ISETP.GE.U32.AND P0, PT, R0, R9, PT ;  /* 0x000000090000720c */ /* 0x000fe40003f06070 */
[----:B------:R-:W-:Y:S01]  /*08a0*/  LOP3.LUT R0, R12, R11, RZ, 0x3c, !PT ;  /* 0x0000000b0c007212 */ /* 0x000fe200078e3cff */
[----:B-1----:R-:W-:-:S03]  /*08b0*/  VIADD R7, R8, 0xffffffe ;  /* 0x0ffffffe08077836 */ /* 0x002fc60000000000 */
[----:B------:R-:W-:Y:S01]  /*08c0*/  ISETP.GE.AND P2, PT, R0, RZ, PT ;  /* 0x000000ff0000720c */ /* 0x000fe20003f46270 */
[----:B--2---:R-:W-:Y:S02]  /*08d0*/  IMAD.MOV R9, RZ, RZ, -R5 ;  /* 0x000000ffff097224 */ /* 0x004fe400078e0a05 */
[----:B------:R-:W1:Y:S02]  /*08e0*/  F2I.FTZ.U32.TRUNC.NTZ R7, R7 ;  /* 0x0000000700077305 */ /* 0x000e64000021f000 */
[----:B------:R-:W-:Y:S02]  /*08f0*/  IMAD R9, R9, R2, RZ ;  /* 0x0000000209097224 */ /* 0x000fe400078e02ff */
[----:B------:R-:W-:-:S04]  /*0900*/  @P0 VIADD R4, R4, 0x1 ;  /* 0x0000000104040836 */ /* 0x000fc80000000000 */
[----:B------:R-:W-:Y:S02]  /*0910*/  IMAD.MOV.U32 R20, RZ, RZ, R4 ;  /* 0x000000ffff147224 */ /* 0x000fe400078e0004 */
[----:B------:R-:W-:Y:S02]  /*0920*/  IMAD.MOV.U32 R4, RZ, RZ, RZ ;  /* 0x000000ffff047224 */ /* 0x000fe400078e00ff */
[----:B------:R-:W-:Y:S01]  /*0930*/  @!P2 IMAD.MOV R20, RZ, RZ, -R20 ;  /* 0x000000ffff14a224 */ /* 0x000fe200078e0a14 */
[----:B------:R-:W-:Y:S01]  /*0940*/  @!P1 LOP3.LUT R20, RZ, R11, RZ, 0x33, !PT ;  /* 0x0000000bff149212 */ /* 0x000fe200078e33ff */
[----:B-1----:R-:W-:Y:S02]  /*0950*/  IMAD.MOV R6, RZ, RZ, -R7 ;  /* 0x000000ffff067224 */ /* 0x002fe400078e0a07 */
[----:B------:R-:W-:-:S04]  /*0960*/  IMAD.HI.U32 R5, R5, R9, R4 ;  /* 0x0000000905057227 */ /* 0x000fc800078e0004 */
[----:B------:R-:W-:Y:S02]  /*0970*/  IMAD.MOV R0, RZ, RZ, -R20 ;  /* 0x000000ffff007224 */ /* 0x000fe400078e0a14 */
[----:B------:R-:W-:Y:S02]  /*0980*/  IMAD R9, R6, R3, RZ ;  /* 0x0000000306097224 */ /* 0x000fe400078e02ff */
[----:B------:R-:W-:Y:S02]  /*0990*/  IMAD.MOV.U32 R6, RZ, RZ, RZ ;  /* 0x000000ffff067224 */ /* 0x000fe400078e00ff */
[----:B------:R-:W-:Y:S02]  /*09a0*/  IMAD R0, R11, R0, R12 ;  /* 0x000000000b007224 */ /* 0x000fe400078e020c */
[----:B------:R-:W-:Y:S02]  /*09b0*/  IMAD.SHL.U32 R20, R20, 0x80, RZ ;  /* 0x0000008014147824 */ /* 0x000fe400078e00ff */
[----:B------:R-:W-:-:S03]  /*09c0*/  IMAD.HI.U32 R4, R7, R9, R6 ;  /* 0x0000000907047227 */ /* 0x000fc600078e0006 */
[--C-:B------:R-:W-:Y:S01]  /*09d0*/  LOP3.LUT R146, R20, 0x2, R193.reuse, 0xfe, !PT ;  /* 0x0000000214927812 */ /* 0x100fe200078efec1 */
[----:B------:R-:W-:Y:S01]  /*09e0*/  IMAD.IADD R7, R10, 0x1, R0 ;  /* 0x000000010a077824 */ /* 0x000fe200078e0200 */
[C---:B------:R-:W-:Y:S02]  /*09f0*/  LOP3.LUT R0, R20.reuse, R193, RZ, 0xfc, !PT ;  /* 0x000000c114007212 */ /* 0x040fe400078efcff */
[C---:B------:R-:W-:Y:S01]  /*0a00*/  LOP3.LUT R144, R20.reuse, 0x6, R193, 0xfe, !PT ;  /* 0x0000000614907812 */ /* 0x040fe200078efec1 */
[----:B------:R-:W-:Y:S01]  /*0a10*/  IMAD R147, R7, 0x40, R219 ;  /* 0x0000004007937824 */ /* 0x000fe200078e02db */
[----:B------:R-:W-:Y:S01]  /*0a20*/  LOP3.LUT R143, R20, 0x8, R193, 0xfe, !PT ;  /* 0x00000008148f7812 */ /* 0x000fe200078efec1 */
[----:B------:R-:W-:Y:S01]  /*0a30*/  STL [R1+0x80], R146 ;  /* 0x0000809201007387 */ /* 0x000fe20000100800 */
[----:B------:R-:W-:Y:S02]  /*0a40*/  IABS R12, R0 ;  /* 0x00000000000c7213 */ /* 0x000fe40000000000 */
[----:B------:R-:W-:-:S02]  /*0a50*/  IABS R13, R146 ;  /* 0x00000092000d7213 */ /* 0x000fc40000000000 */
[----:B------:R-:W-:Y:S01]  /*0a60*/  IABS R17, R144 ;  /* 0x0000009000117213 */ /* 0x000fe20000000000 */
[----:B------:R-:W-:Y:S01]  /*0a70*/  IMAD.HI.U32 R6, R4, R12, RZ ;  /* 0x0000000c04067227 */ /* 0x000fe200078e00ff */
[----:B------:R-:W-:Y:S02]  /*0a80*/  IABS R19, R143 ;  /* 0x0000008f00137213 */ /* 0x000fe40000000000 */
[--C-:B------:R-:W-:Y:S01]  /*0a90*/  LOP3.LUT R145, R20, 0x4, R193.reuse, 0xfe, !PT ;  /* 0x0000000414917812 */ /* 0x100fe200078efec1 */
[----:B------:R-:W-:Y:S01]  /*0aa0*/  IMAD.HI.U32 R8, R4, R13, RZ ;  /* 0x0000000d04087227 */ /* 0x000fe200078e00ff */
[--C-:B------:R-:W-:Y:S02]  /*0ab0*/  LOP3.LUT R142, R20, 0xa, R193.reuse, 0xfe, !PT ;  /* 0x0000000a148e7812 */ /* 0x100fe400078efec1 */
[----:B------:R-:W-:Y:S01]  /*0ac0*/  IABS R15, R145 ;  /* 0x00000091000f7213 */ /* 0x000fe20000000000 */
[----:B------:R-:W-:Y:S01]  /*0ad0*/  IMAD.HI.U32 R10, R4, R17, RZ ;  /* 0x00000011040a7227 */ /* 0x000fe200078e00ff */
[C-C-:B------:R-:W-:Y:S01]  /*0ae0*/  LOP3.LUT R141, R20.reuse, 0xc, R193.reuse, 0xfe, !PT ;  /* 0x0000000c148d7812 */ /* 0x140fe200078efec1 */
[----:B------:R-:W-:Y:S01]  /*0af0*/  STL [R1+0x7c], R145 ;  /* 0x00007c9101007387 */ /* 0x000fe20000100800 */
[--C-:B------:R-:W-:Y:S01]  /*0b00*/  LOP3.LUT R140, R20, 0xe, R193.reuse, 0xfe, !PT ;  /* 0x0000000e148c7812 */ /* 0x100fe200078efec1 */
[----:B------:R-:W-:Y:S01]  /*0b10*/  IMAD.HI.U32 R11, R4, R19, RZ ;  /* 0x00000013040b7227 */ /* 0x000fe200078e00ff */
[C-C-:B------:R-:W-:Y:S01]  /*0b20*/  LOP3.LUT R139, R20.reuse, 0x10, R193.reuse, 0xfe, !PT ;  /* 0x00000010148b7812 */ /* 0x140fe200078efec1 */
[----:B------:R-:W-:Y:S01]  /*0b30*/  STL [R1+0x8], R144 ;  /* 0x0000089001007387 */ /* 0x000fe20000100800 */
[C---:B------:R-:W-:Y:S01]  /*0b40*/  LOP3.LUT R138, R20.reuse, 0x12, R193, 0xfe, !PT ;  /* 0x00000012148a7812 */ /* 0x040fe200078efec1 */
[----:B------:R-:W-:Y:S01]  /*0b50*/  IMAD.MOV R6, RZ, RZ, -R6 ;  /* 0x000000ffff067224 */ /* 0x000fe200078e0a06 */
[----:B------:R-:W-:Y:S01]  /*0b60*/  IABS R21, R140 ;  /* 0x0000008c00157213 */ /* 0x000fe20000000000 */
[----:B------:R-:W-:Y:S01]  /*0b70*/  IMAD.MOV R14, RZ, RZ, -R8 ;  /* 0x000000ffff0e7224 */ /* 0x000fe200078e0a08 */
[----:B------:R-:W-:Y:S01]  /*0b80*/  IABS R25, R139 ;  /* 0x0000008b00197213 */ /* 0x000fe20000000000 */
[----:B------:R-:W-:Y:S01]  /*0b90*/  IMAD.MOV R18, RZ, RZ, -R10 ;  /* 0x000000ffff127224 */ /* 0x000fe200078e0a0a */
[----:B------:R-:W-:Y:S01]  /*0ba0*/  IABS R27, R138 ;  /* 0x0000008a001b7213 */ /* 0x000fe20000000000 */
[----:B------:R-:W-:Y:S01]  /*0bb0*/  IMAD.MOV R24, RZ, RZ, -R11 ;  /* 0x000000ffff187224 */ /* 0x000fe200078e0a0b */
[C-C-:B------:R-:W-:Y:S01]  /*0bc0*/  LOP3.LUT R137, R20.reuse, 0x14, R193.reuse, 0xfe, !PT ;  /* 0x0000001414897812 */ /* 0x140fe200078efec1 */
[C---:B------:R-:W-:Y:S01]  /*0bd0*/  IMAD R8, R3.reuse, R6, R12 ;  /* 0x0000000603087224 */ /* 0x040fe200078e020c */
[--C-:B------:R-:W-:Y:S01]  /*0be0*/  LOP3.LUT R131, R20, 0x1a, R193.reuse, 0xfe, !PT ;  /* 0x0000001a14837812 */ /* 0x100fe200078efec1 */
[----:B------:R-:W-:Y:S01]  /*0bf0*/  IMAD.HI.U32 R9, R4, R15, RZ ;  /* 0x0000000f04097227 */ /* 0x000fe200078e00ff */
[C---:B------:R-:W-:Y:S01]  /*0c00*/  LOP3.LUT R127, R20.reuse, 0x1e, R193, 0xfe, !PT ;  /* 0x0000001e147f7812 */ /* 0x040fe200078efec1 */
[----:B------:R-:W-:Y:S01]  /*0c10*/  STL [R1+0x4], R143 ;  /* 0x0000048f01007387 */ /* 0x000fe20000100800 */
[----:B------:R-:W-:Y:S01]  /*0c20*/  IABS R36, R131 ;  /* 0x0000008300247213 */ /* 0x000fe20000000000 */
[C---:B------:R-:W-:Y:S01]  /*0c30*/  IMAD R6, R3.reuse, R14, R13 ;  /* 0x0000000e03067224 */ /* 0x040fe200078e020d */
[----:B------:R-:W-:Y:S01]  /*0c40*/  LOP3.LUT R123, R20, 0x24, R193, 0xfe, !PT ;  /* 0x00000024147b7812 */ /* 0x000fe200078efec1 */
[C---:B------:R-:W-:Y:S01]  /*0c50*/  IMAD R12, R3.reuse, R18, R17 ;  /* 0x00000012030c7224 */ /* 0x040fe200078e0211 */
[----:B------:R-:W-:Y:S01]  /*0c60*/  IABS R17, R142 ;  /* 0x0000008e00117213 */ /* 0x000fe20000000000 */
[C---:B------:R-:W-:Y:S01]  /*0c70*/  IMAD R14, R3.reuse, R24, R19 ;  /* 0x00000018030e7224 */ /* 0x040fe200078e0213 */
[----:B------:R-:W-:Y:S01]  /*0c80*/  IABS R19, R141 ;  /* 0x0000008d00137213 */ /* 0x000fe20000000000 */
[----:B------:R-:W-:Y:S01]  /*0c90*/  IMAD.MOV R16, RZ, RZ, -R9 ;  /* 0x000000ffff107224 */ /* 0x000fe200078e0a09 */
[----:B------:R-:W-:Y:S01]  /*0ca0*/  IABS R40, R127 ;  /* 0x0000007f00287213 */ /* 0x000fe20000000000 */
[----:B------:R-:W-:Y:S01]  /*0cb0*/  IMAD.HI.U32 R9, R4, R17, RZ ;  /* 0x0000001104097227 */ /* 0x000fe200078e00ff */
[--C-:B------:R-:W-:Y:S01]  /*0cc0*/  LOP3.LUT R133, R20, 0x18, R193.reuse, 0xfe, !PT ;  /* 0x0000001814857812 */ /* 0x100fe200078efec1 */
[----:B------:R-:W-:Y:S01]  /*0cd0*/  STL [R1+0x78], R142 ;  /* 0x0000788e01007387 */ /* 0x000fe20000100800 */
[----:B------:R-:W-:Y:S01]  /*0ce0*/  IABS R46, R123 ;  /* 0x0000007b002e7213 */ /* 0x000fe20000000000 */
[----:B------:R-:W-:Y:S01]  /*0cf0*/  IMAD.HI.U32 R11, R4, R19, RZ ;  /* 0x00000013040b7227 */ /* 0x000fe200078e00ff */
[----:B------:R-:W-:Y:S01]  /*0d00*/  IABS R34, R133 ;  /* 0x0000008500227213 */ /* 0x000fe20000000000 */
[----:B------:R-:W-:Y:S01]  /*0d10*/  STL [R1+0x74], R141 ;  /* 0x0000748d01007387 */ /* 0x000fe20000100800 */
[C---:B------:R-:W-:Y:S01]  /*0d20*/  LOP3.LUT R49, R20.reuse, 0x28, R193, 0xfe, !PT ;  /* 0x0000002814317812 */ /* 0x040fe200078efec1 */
[C---:B------:R-:W-:Y:S01]  /*0d30*/  IMAD R10, R3.reuse, R16, R15 ;  /* 0x00000010030a7224 */ /* 0x040fe200078e020f */
[--C-:B------:R-:W-:Y:S01]  /*0d40*/  LOP3.LUT R51, R20, 0x2e, R193.reuse, 0xfe, !PT ;  /* 0x0000002e14337812 */ /* 0x100fe200078efec1 */
[----:B------:R-:W-:Y:S01]  /*0d50*/  IMAD.HI.U32 R13, R4, R21, RZ ;  /* 0x00000015040d7227 */ /* 0x000fe200078e00ff */
[----:B------:R-:W-:Y:S01]  /*0d60*/  IABS R50, R49 ;  /* 0x0000003100327213 */ /* 0x000fe20000000000 */
[----:B------:R-:W-:Y:S01]  /*0d70*/  STL [R1+0x70], R140 ;  /* 0x0000708c01007387 */ /* 0x000fe20000100800 */
[--C-:B------:R-:W-:Y:S01]  /*0d80*/  LOP3.LUT R125, R20, 0x22, R193.reuse, 0xfe, !PT ;  /* 0x00000022147d7812 */ /* 0x100fe200078efec1 */
[C---:B------:R-:W-:Y:S01]  /*0d90*/  IMAD.HI.U32 R15, R4.reuse, R25, RZ ;  /* 0x00000019040f7227 */ /* 0x040fe200078e00ff */
[----:B------:R-:W-:Y:S01]  /*0da0*/  IABS R56, R51 ;  /* 0x0000003300387213 */ /* 0x000fe20000000000 */
[----:B------:R-:W-:Y:S01]  /*0db0*/  STL [R1+0x6c], R139 ;  /* 0x00006c8b01007387 */ /* 0x000fe20000100800 */
[----:B------:R-:W-:Y:S01]  /*0dc0*/  IABS R44, R125 ;  /* 0x0000007d002c7213 */ /* 0x000fe20000000000 */
[----:B------:R-:W-:Y:S01]  /*0dd0*/  IMAD.HI.U32 R16, R4, R27, RZ ;  /* 0x0000001b04107227 */ /* 0x000fe200078e00ff */
[C-C-:B------:R-:W-:Y:S01]  /*0de0*/  LOP3.LUT R117, R20.reuse, 0x32, R193.reuse, 0xfe, !PT ;  /* 0x0000003214757812 */ /* 0x140fe200078efec1 */
[----:B------:R-:W-:Y:S01]  /*0df0*/  STL [R1+0x68], R138 ;  /* 0x0000688a01007387 */ /* 0x000fe20000100800 */
[----:B------:R-:W-:Y:S01]  /*0e00*/  LOP3.LUT R119, R20, 0x2c, R193, 0xfe, !PT ;  /* 0x0000002c14777812 */ /* 0x000fe200078efec1 */
[----:B------:R-:W-:Y:S01]  /*0e10*/  IMAD.MOV R18, RZ, RZ, -R9 ;  /* 0x000000ffff127224 */ /* 0x000fe200078e0a09 */
[----:B------:R-:W-:Y:S01]  /*0e20*/  IABS R60, R117 ;  /* 0x00000075003c7213 */ /* 0x000fe20000000000 */
[----:B------:R-:W-:Y:S01]  /*0e30*/  IMAD.MOV R24, RZ, RZ, -R11 ;  /* 0x000000ffff187224 */ /* 0x000fe200078e0a0b */
[----:B------:R-:W-:Y:S01]  /*0e40*/  IABS R54, R119 ;  /* 0x0000007700367213 */ /* 0x000fe20000000000 */
[----:B------:R-:W-:Y:S01]  /*0e50*/  IMAD.MOV R26, RZ, RZ, -R13 ;  /* 0x000000ffff1a7224 */ /* 0x000fe200078e0a0d */
[----:B------:R-:W-:Y:S01]  /*0e60*/  LOP3.LUT R107, R0, 0x42, RZ, 0xfc, !PT ;  /* 0x00000042006b7812 */ /* 0x000fe200078efcff */
[----:B------:R-:W-:Y:S01]  /*0e70*/  IMAD.MOV R28, RZ, RZ, -R15 ;  /* 0x000000ffff1c7224 */ /* 0x000fe200078e0a0f */
[----:B------:R-:W-:Y:S01]  /*0e80*/  LOP3.LUT R55, R20, 0x36, R193, 0xfe, !PT ;  /* 0x0000003614377812 */ /* 0x000fe200078efec1 */
[----:B------:R-:W-:Y:S01]  /*0e90*/  IMAD.MOV R30, RZ, RZ, -R16 ;  /* 0x000000ffff1e7224 */ /* 0x000fe200078e0a10 */
[----:B------:R-:W-:Y:S01]  /*0ea0*/  IABS R76, R107 ;  /* 0x0000006b004c7213 */ /* 0x000fe20000000000 */
[C---:B------:R-:W-:Y:S01]  /*0eb0*/  IMAD R16, R3.reuse, R18, R17 ;  /* 0x0000001203107224 */ /* 0x040fe200078e0211 */
[----:B------:R-:W-:Y:S01]  /*0ec0*/  IABS R64, R55 ;  /* 0x0000003700407213 */ /* 0x000fe20000000000 */
[C---:B------:R-:W-:Y:S01]  /*0ed0*/  IMAD R18, R3.reuse, R24, R19 ;  /* 0x0000001803127224 */ /* 0x040fe200078e0213 */
[C---:B------:R-:W-:Y:S01]  /*0ee0*/  LOP3.LUT R95, R0.reuse, 0x4c, RZ, 0xfc, !PT ;  /* 0x0000004c005f7812 */ /* 0x040fe200078efcff */
[C---:B------:R-:W-:Y:S01]  /*0ef0*/  IMAD R24, R3.reuse, R26, R21 ;  /* 0x0000001a03187224 */ /* 0x040fe200078e0215 */
[----:B------:R-:W-:Y:S01]  /*0f00*/  LOP3.LUT R109, R0, 0x40, RZ, 0xfc, !PT ;  /* 0x00000040006d7812 */ /* 0x000fe200078efcff */
[C---:B------:R-:W-:Y:S01]  /*0f10*/  IMAD R26, R3.reuse, R28, R25 ;  /* 0x0000001c031a7224 */ /* 0x040fe200078e0219 */
[----:B------:R-:W-:Y:S01]  /*0f20*/  IABS R86, R95 ;  /* 0x0000005f00567213 */ /* 0x000fe20000000000 */
[----:B------:R-:W-:Y:S01]  /*0f30*/  IMAD R28, R3, R30, R27 ;  /* 0x0000001e031c7224 */ /* 0x000fe200078e021b */
[----:B------:R-:W-:Y:S01]  /*0f40*/  IABS R30, R137 ;  /* 0x00000089001e7213 */ /* 0x000fe20000000000 */
[----:B------:R-:W-:Y:S01]  /*0f50*/  IMAD.HI.U32 R15, R4, R36, RZ ;  /* 0x00000024040f7227 */ /* 0x000fe200078e00ff */
[----:B------:R-:W-:Y:S01]  /*0f60*/  IABS R74, R109 ;  /* 0x0000006d004a7213 */ /* 0x000fe20000000000 */
[----:B------:R-:W-:Y:S01]  /*0f70*/  STL [R1+0x64], R137 ;  /* 0x0000648901007387 */ /* 0x000fe20000100800 */
[----:B------:R-:W-:Y:S01]  /*0f80*/  LOP3.LUT R85, R0, 0x56, RZ, 0xfc, !PT ;  /* 0x0000005600557812 */ /* 0x000fe200078efcff */
[----:B------:R-:W-:Y:S01]  /*0f90*/  IMAD.HI.U32 R9, R4, R30, RZ ;  /* 0x0000001e04097227 */ /* 0x000fe200078e00ff */
[----:B------:R-:W-:-:S02]  /*0fa0*/  LOP3.LUT R97, R0, 0x4a, RZ, 0xfc, !PT ;  /* 0x0000004a00617812 */ /* 0x000fc400078efcff */
[----:B------:R-:W-:Y:S01]  /*0fb0*/  IABS R96, R85 ;  /* 0x0000005500607213 */ /* 0x000fe20000000000 */
[----:B------:R-:W-:Y:S01]  /*0fc0*/  IMAD.MOV R9, RZ, RZ, -R9 ;  /* 0x000000ffff097224 */ /* 0x000fe200078e0a09 */
[----:B------:R-:W-:Y:S01]  /*0fd0*/  IABS R84, R97 ;  /* 0x0000006100547213 */ /* 0x000fe20000000000 */
[----:B------:R-:W-:Y:S01]  /*0fe0*/  IMAD.MOV R15, RZ, RZ, -R15 ;  /* 0x000000ffff0f7224 */ /* 0x000fe200078e0a0f */
[C---:B------:R-:W-:Y:S01]  /*0ff0*/  LOP3.LUT R75, R0.reuse, 0x60, RZ, 0xfc, !PT ;  /* 0x00000060004b7812 */ /* 0x040fe200078efcff */
[C---:B------:R-:W-:Y:S01]  /*1000*/  IMAD R30, R3.reuse, R9, R30 ;  /* 0x00000009031e7224 */ /* 0x040fe200078e021e */
[----:B------:R-:W-:Y:S01]  /*1010*/  LOP3.LUT R87, R0, 0x54, RZ, 0xfc, !PT ;  /* 0x0000005400577812 */ /* 0x000fe200078efcff */
[----:B------:R-:W-:Y:S01]  /*1020*/  IMAD.HI.U32 R9, R4, R40, RZ ;  /* 0x0000002804097227 */ /* 0x000fe200078e00ff */
[----:B------:R-:W-:Y:S02]  /*1030*/  IABS R106, R75 ;  /* 0x0000004b006a7213 */ /* 0x000fe40000000000 */
[----:B------:R-:W-:Y:S01]  /*1040*/  IABS R94, R87 ;  /* 0x00000057005e7213 */ /* 0x000fe20000000000 */
[----:B------:R-:W-:Y:S01]  /*1050*/  IMAD R36, R3, R15, R36 ;  /* 0x0000000f03247224 */ /* 0x000fe200078e0224 */
[----:B------:R-:W-:Y:S01]  /*1060*/  LOP3.LUT R65, R0, 0x6a, RZ, 0xfc, !PT ;  /* 0x0000006a00417812 */ /* 0x000fe200078efcff */
[----:B------:R-:W-:Y:S01]  /*1070*/  IMAD.HI.U32 R15, R4, R46, RZ ;  /* 0x0000002e040f7227 */ /* 0x000fe200078e00ff */
[----:B------:R-:W-:-:S02]  /*1080*/  LOP3.LUT R77, R0, 0x5e, RZ, 0xfc, !PT ;  /* 0x0000005e004d7812 */ /* 0x000fc400078efcff */
[----:B------:R-:W-:Y:S01]  /*1090*/  IABS R116, R65 ;  /* 0x0000004100747213 */ /* 0x000fe20000000000 */
[----:B------:R-:W-:Y:S01]  /*10a0*/  IMAD.MOV R9, RZ, RZ, -R9 ;  /* 0x000000ffff097224 */ /* 0x000fe200078e0a09 */
[----:B------:R-:W-:Y:S01]  /*10b0*/  IABS R104, R77 ;  /* 0x0000004d00687213 */ /* 0x000fe20000000000 */
[----:B------:R-:W-:Y:S01]  /*10c0*/  IMAD.HI.U32 R13, R4, R34, RZ ;  /* 0x00000022040d7227 */ /* 0x000fe200078e00ff */
[C---:B------:R-:W-:Y:S02]  /*10d0*/  LOP3.LUT R67, R0.reuse, 0x68, RZ, 0xfc, !PT ;  /* 0x0000006800437812 */ /* 0x040fe400078efcff */
[C---:B------:R-:W-:Y:S01]  /*10e0*/  LOP3.LUT R39, R0.reuse, 0x74, RZ, 0xfc, !PT ;  /* 0x0000007400277812 */ /* 0x040fe200078efcff */
[----:B------:R-:W-:Y:S01]  /*10f0*/  IMAD.MOV R15, RZ, RZ, -R15 ;  /* 0x000000ffff0f7224 */ /* 0x000fe200078e0a0f */
[----:B------:R-:W-:Y:S01]  /*1100*/  IABS R114, R67 ;  /* 0x0000004300727213 */ /* 0x000fe20000000000 */
[C---:B------:R-:W-:Y:S01]  /*1110*/  IMAD R40, R3.reuse, R9, R40 ;  /* 0x0000000903287224 */ /* 0x040fe200078e0228 */
[----:B------:R-:W-:Y:S01]  /*1120*/  IABS R126, R39 ;  /* 0x00000027007e7213 */ /* 0x000fe20000000000 */
[----:B------:R-:W-:Y:S01]  /*1130*/  IMAD.MOV R13, RZ, RZ, -R13 ;  /* 0x000000ffff0d7224 */ /* 0x000fe200078e0a0d */
[----:B------:R-:W-:Y:S01]  /*1140*/  LOP3.LUT R31, R0, 0x7e, RZ, 0xfc, !PT ;  /* 0x0000007e001f7812 */ /* 0x000fe200078efcff */
[----:B------:R-:W-:Y:S01]  /*1150*/  IMAD.HI.U32 R9, R4, R50, RZ ;  /* 0x0000003204097227 */ /* 0x000fe200078e00ff */
[----:B------:R-:W-:-:S02]  /*1160*/  ISETP.GT.U32.AND P1, PT, R3, R8, PT ;  /* 0x000000080300720c */ /* 0x000fc40003f24070 */
[----:B------:R-:W-:Y:S01]  /*1170*/  IABS R136, R31 ;  /* 0x0000001f00887213 */ /* 0x000fe20000000000 */
[C---:B------:R-:W-:Y:S01]  /*1180*/  IMAD R46, R3.reuse, R15, R46 ;  /* 0x0000000f032e7224 */ /* 0x040fe200078e022e */
[C---:B------:R-:W-:Y:S01]  /*1190*/  ISETP.GT.U32.AND P2, PT, R3.reuse, R6, PT ;  /* 0x000000060300720c */ /* 0x040fe20003f44070 */
[C---:B------:R-:W-:Y:S01]  /*11a0*/  IMAD R34, R3.reuse, R13, R34 ;  /* 0x0000000d03227224 */ /* 0x040fe200078e0222 */
[--C-:B------:R-:W-:Y:S01]  /*11b0*/  LOP3.LUT R135, R20, 0x16, R193.reuse, 0xfe, !PT ;  /* 0x0000001614877812 */ /* 0x100fe200078efec1 */
[----:B------:R-:W-:Y:S01]  /*11c0*/  IMAD.HI.U32 R15, R4, R56, RZ ;  /* 0x00000038040f7227 */ /* 0x000fe200078e00ff */
[C---:B------:R-:W-:Y:S02]  /*11d0*/  ISETP.GT.U32.AND P4, PT, R3.reuse, R16, PT ;  /* 0x000000100300720c */ /* 0x040fe40003f84070 */
[----:B------:R-:W-:Y:S01]  /*11e0*/  LOP3.LUT R129, R20, 0x1c, R193, 0xfe, !PT ;  /* 0x0000001c14817812 */ /* 0x000fe200078efec1 */
[----:B------:R-:W-:Y:S01]  /*11f0*/  IMAD.MOV R9, RZ, RZ, -R9 ;  /* 0x000000ffff097224 */ /* 0x000fe200078e0a09 */
[----:B------:R-:W-:Y:S01]  /*1200*/  IABS R32, R135 ;  /* 0x0000008700207213 */ /* 0x000fe20000000000 */
[----:B------:R-:W-:Y:S01]  /*1210*/  IMAD.HI.U32 R13, R4, R44, RZ ;  /* 0x0000002c040d7227 */ /* 0x000fe200078e00ff */
[----:B------:R-:W-:Y:S01]  /*1220*/  IABS R38, R129 ;  /* 0x0000008100267213 */ /* 0x000fe20000000000 */
[----:B------:R-:W-:Y:S01]  /*1230*/  STL [R1+0x60], R135 ;  /* 0x0000608701007387 */ /* 0x000fe20000100800 */
[C---:B------:R-:W-:Y:S01]  /*1240*/  ISETP.GT.U32.AND P5, PT, R3.reuse, R14, PT ;  /* 0x0000000e0300720c */ /* 0x040fe20003fa4070 */
[----:B------:R-:W-:Y:S01]  /*1250*/  IMAD.MOV R15, RZ, RZ, -R15 ;  /* 0x000000ffff0f7224 */ /* 0x000fe200078e0a0f */
[C-C-:B------:R-:W-:Y:S01]  /*1260*/  LOP3.LUT R45, R20.reuse, 0x20, R193.reuse, 0xfe, !PT ;  /* 0x00000020142d7812 */ /* 0x140fe200078efec1 */
[C---:B------:R-:W-:Y:S01]  /*1270*/  IMAD R50, R3.reuse, R9, R50 ;  /* 0x0000000903327224 */ /* 0x040fe200078e0232 */
[----:B------:R-:W-:Y:S01]  /*1280*/  LOP3.LUT R47, R20, 0x26, R193, 0xfe, !PT ;  /* 0x00000026142f7812 */ /* 0x000fe200078efec1 */
[----:B------:R-:W-:Y:S01]  /*1290*/  IMAD.MOV R13, RZ, RZ, -R13 ;  /* 0x000000ffff0d7224 */ /* 0x000fe200078e0a0d */
[----:B------:R-:W-:Y:S01]  /*12a0*/  IABS R42, R45 ;  /* 0x0000002d002a7213 */ /* 0x000fe20000000000 */
[----:B------:R-:W-:Y:S01]  /*12b0*/  IMAD.HI.U32 R9, R4, R60, RZ ;  /* 0x0000003c04097227 */ /* 0x000fe200078e00ff */
[----:B------:R-:W-:Y:S01]  /*12c0*/  IABS R48, R47 ;  /* 0x0000002f00307213 */ /* 0x000fe20000000000 */
[----:B------:R-:W-:Y:S01]  /*12d0*/  STL [R1+0x5c], R133 ;  /* 0x00005c8501007387 */ /* 0x000fe20000100800 */
[C-C-:B------:R-:W-:Y:S01]  /*12e0*/  LOP3.LUT R121, R20.reuse, 0x2a, R193.reuse, 0xfe, !PT ;  /* 0x0000002a14797812 */ /* 0x140fe200078efec1 */
[C---:B------:R-:W-:Y:S01]  /*12f0*/  IMAD R56, R3.reuse, R15, R56 ;  /* 0x0000000f03387224 */ /* 0x040fe200078e0238 */
[----:B------:R-:W-:Y:S01]  /*1300*/  LOP3.LUT R53, R20, 0x30, R193, 0xfe, !PT ;  /* 0x0000003014357812 */ /* 0x000fe200078efec1 */
[C---:B------:R-:W-:Y:S01]  /*1310*/  IMAD R44, R3.reuse, R13, R44 ;  /* 0x0000000d032c7224 */ /* 0x040fe200078e022c */
[----:B------:R-:W-:Y:S01]  /*1320*/  IABS R52, R121 ;  /* 0x0000007900347213 */ /* 0x000fe20000000000 */
[----:B------:R-:W-:Y:S01]  /*1330*/  IMAD.MOV R15, RZ, RZ, -R9 ;  /* 0x000000ffff0f7224 */ /* 0x000fe200078e0a09 */
[----:B------:R-:W-:Y:S01]  /*1340*/  IABS R58, R53 ;  /* 0x00000035003a7213 */ /* 0x000fe20000000000 */
[----:B------:R-:W-:Y:S01]  /*1350*/  IMAD.HI.U32 R13, R4, R54, RZ ;  /* 0x00000036040d7227 */ /* 0x000fe200078e00ff */
[C-C-:B------:R-:W-:Y:S01]  /*1360*/  LOP3.LUT R115, R20.reuse, 0x34, R193.reuse, 0xfe, !PT ;  /* 0x0000003414737812 */ /* 0x140fe200078efec1 */
[----:B------:R-:W-:Y:S01]  /*1370*/  STL [R1+0x58], R131 ;  /* 0x0000588301007387 */ /* 0x000fe20000100800 */
        /* <DEDUP_REMOVED lines=14> */
[----:B------:R-:W-:Y:S01]  /*1460*/  LOP3.LUT R59, R20, 0x3e, R193, 0xfe, !PT ;  /* 0x0000003e143b7812 */ /* 0x000fe200078efec1 */
[----:B------:R-:W-:Y:S01]  /*1470*/  STL [R1+0x50], R127 ;  /* 0x0000507f01007387 */ /* 0x000fe20000100800 */
[C---:B------:R-:W-:Y:S01]  /*1480*/  LOP3.LUT R105, R0.reuse, 0x44, RZ, 0xfc, !PT ;  /* 0x0000004400697812 */ /* 0x040fe200078efcff */
[C---:B------:R-:W-:Y:S01]  /*1490*/  IMAD R76, R3.reuse, R15, R76 ;  /* 0x0000000f034c7224 */ /* 0x040fe200078e024c */
[----:B------:R-:W-:Y:S01]  /*14a0*/  LOP3.LUT R103, R0, 0x46, RZ, 0xfc, !PT ;  /* 0x0000004600677812 */ /* 0x000fe200078efcff */
[----:B------:R-:W-:Y:S01]  /*14b0*/  IMAD.MOV R13, RZ, RZ, -R13 ;  /* 0x000000ffff0d7224 */ /* 0x000fe200078e0a0d */
[----:B------:R-:W-:Y:S01]  /*14c0*/  IABS R72, R59 ;  /* 0x0000003b00487213 */ /* 0x000fe20000000000 */
[----:B------:R-:W-:Y:S01]  /*14d0*/  IMAD.HI.U32 R15, R4, R86, RZ ;  /* 0x00000056040f7227 */ /* 0x000fe200078e00ff */
[----:B------:R-:W-:Y:S01]  /*14e0*/  IABS R78, R105 ;  /* 0x00000069004e7213 */ /* 0x000fe20000000000 */
[----:B------:R-:W-:Y:S01]  /*14f0*/  STL [R1+0x4c], R45 ;  /* 0x00004c2d01007387 */ /* 0x000fe20000100800 */
[----:B------:R-:W-:Y:S01]  /*1500*/  IABS R80, R103 ;  /* 0x0000006700507213 */ /* 0x000fe20000000000 */
[C---:B------:R-:W-:Y:S01]  /*1510*/  IMAD R64, R3.reuse, R13, R64 ;  /* 0x0000000d03407224 */ /* 0x040fe200078e0240 */
[C---:B------:R-:W-:Y:S01]  /*1520*/  LOP3.LUT R99, R0.reuse, 0x48, RZ, 0xfc, !PT ;  /* 0x0000004800637812 */ /* 0x040fe200078efcff */
[----:B------:R-:W-:Y:S01]  /*1530*/  IMAD.MOV R15, RZ, RZ, -R15 ;  /* 0x000000ffff0f7224 */ /* 0x000fe200078e0a0f */
[----:B------:R-:W-:Y:S01]  /*1540*/  LOP3.LUT R93, R0, 0x4e, RZ, 0xfc, !PT ;  /* 0x0000004e005d7812 */ /* 0x000fe200078efcff */
        /* <DEDUP_REMOVED lines=11> */
[----:B------:R-:W-:Y:S01]  /*1600*/  LOP3.LUT R91, R0, 0x50, RZ, 0xfc, !PT ;  /* 0x00000050005b7812 */ /* 0x000fe200078efcff */
[C---:B------:R-:W-:Y:S01]  /*1610*/  IMAD R74, R3.reuse, R13, R74 ;  /* 0x0000000d034a7224 */ /* 0x040fe200078e024a */
[----:B------:R-:W-:Y:S01]  /*1620*/  IABS R98, R83 ;  /* 0x0000005300627213 */ /* 0x000fe20000000000 */
[----:B------:R-:W-:Y:S01]  /*1630*/  IMAD.MOV R15, RZ, RZ, -R15 ;  /* 0x000000ffff0f7224 */ /* 0x000fe200078e0a0f */
[----:B------:R-:W-:Y:S01]  /*1640*/  IABS R90, R91 ;  /* 0x0000005b005a7213 */ /* 0x000fe20000000000 */
[----:B------:R-:W-:Y:S01]  /*1650*/  IMAD.HI.U32 R13, R4, R84, RZ ;  /* 0x00000054040d7227 */ /* 0x000fe200078e00ff */
[C---:B------:R-:W-:Y:S01]  /*1660*/  LOP3.LUT R79, R0.reuse, 0x5c, RZ, 0xfc, !PT ;  /* 0x0000005c004f7812 */ /* 0x040fe200078efcff */
[----:B------:R-:W-:Y:S01]  /*1670*/  STL [R1+0x40], R47 ;  /* 0x0000402f01007387 */ /* 0x000fe20000100800 */
[C---:B------:R-:W-:Y:S01]  /*1680*/  LOP3.LUT R81, R0.reuse, 0x5a, RZ, 0xfc, !PT ;  /* 0x0000005a00517812 */ /* 0x040fe200078efcff */
[C---:B------:R-:W-:Y:S01]  /*1690*/  IMAD R96, R3.reuse, R15, R96 ;  /* 0x0000000f03607224 */ /* 0x040fe200078e0260 */
[----:B------:R-:W-:Y:S01]  /*16a0*/  IABS R102, R79 ;  /* 0x0000004f00667213 */ /* 0x000fe20000000000 */
        /* <DEDUP_REMOVED lines=21> */
[C---:B------:R-:W-:Y:S01]  /*1800*/  LOP3.LUT R41, R0.reuse, 0x72, RZ, 0xfc, !PT ;  /* 0x0000007200297812 */ /* 0x040fe200078efcff */
[C---:B------:R-:W-:Y:S01]  /*1810*/  IMAD R94, R3.reuse, R13, R94 ;  /* 0x0000000d035e7224 */ /* 0x040fe200078e025e */
[----:B------:R-:W-:Y:S01]  /*1820*/  IABS R122, R43 ;  /* 0x0000002b007a7213 */ /* 0x000fe20000000000 */
[----:B------:R-:W-:Y:S01]  /*1830*/  IMAD.MOV R15, RZ, RZ, -R15 ;  /* 0x000000ffff0f7224 */ /* 0x000fe200078e0a0f */
[----:B------:R-:W-:Y:S01]  /*1840*/  LOP3.LUT R37, R0, 0x76, RZ, 0xfc, !PT ;  /* 0x0000007600257812 */ /* 0x000fe200078efcff */
[----:B------:R-:W-:Y:S01]  /*1850*/  IMAD.HI.U32 R13, R4, R104, RZ ;  /* 0x00000068040d7227 */ /* 0x000fe200078e00ff */
[----:B------:R-:W-:Y:S01]  /*1860*/  LOP3.LUT R63, R0, 0x6c, RZ, 0xfc, !PT ;  /* 0x0000006c003f7812 */ /* 0x000fe200078efcff */
[----:B------:R-:W-:Y:S01]  /*1870*/  STL [R1+0x30], R51 ;  /* 0x0000303301007387 */ /* 0x000fe20000100800 */
[----:B------:R-:W-:Y:S01]  /*1880*/  IABS R124, R41 ;  /* 0x00000029007c7213 */ /* 0x000fe20000000000 */
[C---:B------:R-:W-:Y:S01]  /*1890*/  IMAD R116, R3.reuse, R15, R116 ;  /* 0x0000000f03747224 */ /* 0x040fe200078e0274 */
[----:B------:R-:W-:Y:S01]  /*18a0*/  IABS R15, R147 ;  /* 0x00000093000f7213 */ /* 0x000fe20000000000 */
[----:B------:R-:W-:Y:S01]  /*18b0*/  IMAD.MOV R13, RZ, RZ, -R13 ;  /* 0x000000ffff0d7224 */ /* 0x000fe200078e0a0d */
[----:B------:R-:W-:Y:S01]  /*18c0*/  IABS R128, R37 ;  /* 0x0000002500807213 */ /* 0x000fe20000000000 */
[----:B------:R-:W-:Y:S01]  /*18d0*/  @!P1 IMAD.IADD R8, R8, 0x1, -R3 ;  /* 0x0000000108089824 */ /* 0x000fe200078e0a03 */
[----:B------:R-:W-:Y:S01]  /*18e0*/  IABS R118, R63 ;  /* 0x0000003f00767213 */ /* 0x000fe20000000000 */
[C---:B------:R-:W-:Y:S01]  /*18f0*/  IMAD R104, R3.reuse, R13, R104 ;  /* 0x0000000d03687224 */ /* 0x040fe200078e0268 */
[----:B------:R-:W-:Y:S01]  /*1900*/  LOP3.LUT R35, R0, 0x78, RZ, 0xfc, !PT ;  /* 0x0000007800237812 */ /* 0x000fe200078efcff */
[----:B------:R-:W-:Y:S01]  /*1910*/  IMAD.HI.U32 R13, R4, R114, RZ ;  /* 0x00000072040d7227 */ /* 0x000fe200078e00ff */
[----:B------:R-:W-:Y:S01]  /*1920*/  ISETP.GT.U32.AND P3, PT, R3, R8, PT ;  /* 0x000000080300720c */ /* 0x000fe20003f64070 */
[----:B------:R-:W-:Y:S01]  /*1930*/  STL [R1+0x2c], R53 ;  /* 0x00002c3501007387 */ /* 0x000fe20000100800 */
[C---:B------:R-:W-:Y:S01]  /*1940*/  LOP3.LUT R33, R0.reuse, 0x7a, RZ, 0xfc, !PT ;  /* 0x0000007a00217812 */ /* 0x040fe200078efcff */
[----:B------:R-:W-:Y:S01]  /*1950*/  IMAD.HI.U32 R5, R5, R15, RZ ;  /* 0x0000000f05057227 */ /* 0x000fe200078e00ff */
[----:B------:R-:W-:Y:S01]  /*1960*/  LOP3.LUT R29, R0, 0x7c, RZ, 0xfc, !PT ;  /* 0x0000007c001d7812 */ /* 0x000fe200078efcff */
[----:B------:R-:W-:Y:S01]  /*1970*/  STL [R1+0x28], R117 ;  /* 0x0000287501007387 */ /* 0x000fe20000100800 */
[----:B------:R-:W-:Y:S01]  /*1980*/  IABS R130, R35 ;  /* 0x0000002300827213 */ /* 0x000fe20000000000 */
[----:B------:R-:W-:Y:S01]  /*1990*/  IMAD.MOV R13, RZ, RZ, -R13 ;  /* 0x000000ffff0d7224 */ /* 0x000fe200078e0a0d */
[----:B------:R-:W-:Y:S01]  /*19a0*/  IABS R132, R33 ;  /* 0x0000002100847213 */ /* 0x000fe20000000000 */
[----:B------:R-:W-:Y:S01]  /*19b0*/  IMAD.MOV R5, RZ, RZ, -R5 ;  /* 0x000000ffff057224 */ /* 0x000fe200078e0a05 */
[----:B------:R-:W-:Y:S01]  /*19c0*/  IABS R134, R29 ;  /* 0x0000001d00867213 */ /* 0x000fe20000000000 */
[----:B------:R-:W-:Y:S01]  /*19d0*/  IMAD R114, R3, R13, R114 ;  /* 0x0000000d03727224 */ /* 0x000fe200078e0272 */
[----:B------:R-:W-:Y:S01]  /*19e0*/  STL [R1+0x24], R115 ;  /* 0x0000247301007387 */ /* 0x000fe20000100800 */
[----:B------:R-:W-:Y:S01]  /*19f0*/  IMAD R5, R2, R5, R15 ;  /* 0x0000000502057224 */ /* 0x000fe200078e020f */
[----:B------:R-:W1:Y:S01]  /*1a00*/  LDC.64 R20, c[0x0][0x3a8] ;  /* 0x0000ea00ff147b82 */ /* 0x000e620000000a00 */
[----:B------:R-:W-:Y:S01]  /*1a10*/  IMAD.HI.U32 R13, R4, R126, RZ ;  /* 0x0000007e040d7227 */ /* 0x000fe200078e00ff */
[----:B------:R-:W-:Y:S01]  /*1a20*/  STL [R1+0x20], R55 ;  /* 0x0000203701007387 */ /* 0x000fe20000100800 */
[----:B------:R-:W-:-:S02]  /*1a30*/  LOP3.LUT R25, R193, 0x8, RZ, 0xfc, !PT ;  /* 0x00000008c1197812 */ /* 0x000fc400078efcff */
[----:B------:R-:W-:Y:S01]  /*1a40*/  IMAD.MOV R13, RZ, RZ, -R13 ;  /* 0x000000ffff0d7224 */ /* 0x000fe200078e0a0d */
[----:B------:R-:W-:Y:S01]  /*1a50*/  ISETP.GT.U32.AND P0, PT, R2, R5, PT ;  /* 0x000000050200720c */ /* 0x000fe20003f04070 */
[----:B------:R-:W-:Y:S01]  /*1a60*/  @!P2 IMAD.IADD R6, R6, 0x1, -R3 ;  /* 0x000000010606a824 */ /* 0x000fe200078e0a03 */
[C---:B------:R-:W-:Y:S01]  /*1a70*/  ISETP.GT.U32.AND P2, PT, R3.reuse, R10, PT ;  /* 0x0000000a0300720c */ /* 0x040fe20003f44070 */
[C---:B------:R-:W-:Y:S01]  /*1a80*/  IMAD R126, R3.reuse, R13, R126 ;  /* 0x0000000d037e7224 */ /* 0x040fe200078e027e */
[----:B------:R-:W-:Y:S01]  /*1a90*/  STL [R1+0x1c], R57 ;  /* 0x00001c3901007387 */ /* 0x000fe20000100800 */
[C---:B------:R-:W-:Y:S01]  /*1aa0*/  IMAD.HI.U32 R13, R4.reuse, R136, RZ ;  /* 0x00000088040d7227 */ /* 0x040fe200078e00ff */
[----:B------:R-:W-:Y:S02]  /*1ab0*/  ISETP.GT.U32.AND P6, PT, R3, R6, PT ;  /* 0x000000060300720c */ /* 0x000fe40003fc4070 */
[----:B------:R-:W-:Y:S01]  /*1ac0*/  STL [R1+0x18], R113 ;  /* 0x0000187101007387 */ /* 0x000fe20000100800 */
[----:B------:R-:W-:Y:S01]  /*1ad0*/  IMAD.MOV R13, RZ, RZ, -R13 ;  /* 0x000000ffff0d7224 */ /* 0x000fe200078e0a0d */
[----:B------:R-:W-:Y:S01]  /*1ae0*/  LOP3.LUT R15, R193, 0x10, RZ, 0xfc, !PT ;  /* 0x00000010c10f7812 */ /* 0x000fe200078efcff */
[----:B------:R-:W-:Y:S01]  /*1af0*/  IMAD.HI.U32 R11, R4, R32, RZ ;  /* 0x00000020040b7227 */ /* 0x000fe200078e00ff */
[----:B------:R-:W-:Y:S03]  /*1b00*/  STL [R1+0x14], R111 ;  /* 0x0000146f01007387 */ /* 0x000fe60000100800 */
[----:B------:R-:W-:Y:S01]  /*1b10*/  @!P0 IMAD.IADD R5, R5, 0x1, -R2 ;  /* 0x0000000105058824 */ /* 0x000fe200078e0a02 */
[----:B------:R-:W-:Y:S01]  /*1b20*/  STL [R1+0x10], R59 ;  /* 0x0000103b01007387 */ /* 0x000fe20000100800 */
[----:B------:R-:W-:-:S02]  /*1b30*/  IMAD R136, R3, R13, R136 ;  /* 0x0000000d03887224 */ /* 0x000fc400078e0288 */
[--C-:B------:R-:W-:Y:S01]  /*1b40*/  @!P2 IMAD.IADD R10, R10, 0x1, -R3.reuse ;  /* 0x000000010a0aa824 */ /* 0x100fe200078e0a03 */
[----:B------:R-:W-:Y:S01]  /*1b50*/  ISETP.GT.U32.AND P0, PT, R2, R5, PT ;  /* 0x000000050200720c */ /* 0x000fe20003f04070 */
[----:B------:R-:W-:Y:S01]  /*1b60*/  @!P3 IMAD.IADD R8, R8, 0x1, -R3 ;  /* 0x000000010808b824 */ /* 0x000fe200078e0a03 */
[C---:B------:R-:W-:Y:S01]  /*1b70*/  ISETP.GT.U32.AND P1, PT, R3.reuse, R136, PT ;  /* 0x000000880300720c */ /* 0x040fe20003f24070 */
[----:B------:R-:W-:Y:S01]  /*1b80*/  IMAD.HI.U32 R17, R4, R38, RZ ;  /* 0x0000002604117227 */ /* 0x000fe200078e00ff */
[C---:B------:R-:W-:Y:S01]  /*1b90*/  ISETP.GT.U32.AND P2, PT, R3.reuse, R28, PT ;  /* 0x0000001c0300720c */ /* 0x040fe20003f44070 */
[----:B------:R-:W-:Y:S01]  /*1ba0*/  STL [R1+0xc], R109 ;  /* 0x00000c6d01007387 */ /* 0x000fe20000100800 */
[C---:B------:R-:W-:Y:S01]  /*1bb0*/  ISETP.GT.U32.AND P3, PT, R3.reuse, R24, PT ;  /* 0x000000180300720c */ /* 0x040fe20003f64070 */
[----:B------:R-:W-:Y:S02]  /*1bc0*/  IMAD.MOV R11, RZ, RZ, -R11 ;  /* 0x000000ffff0b7224 */ /* 0x000fe400078e0a0b */
[----:B------:R-:W-:Y:S01]  /*1bd0*/  @!P4 IMAD.IADD R16, R16, 0x1, -R3 ;  /* 0x000000011010c824 */ /* 0x000fe200078e0a03 */
[----:B------:R-:W-:Y:S01]  /*1be0*/  ISETP.GT.U32.AND P4, PT, R3, R34, PT ;  /* 0x000000220300720c */ /* 0x000fe20003f84070 */
[----:B------:R-:W-:Y:S01]  /*1bf0*/  IMAD.MOV R17, RZ, RZ, -R17 ;  /* 0x000000ffff117224 */ /* 0x000fe200078e0a11 */
[----:B------:R-:W-:Y:S01]  /*1c00*/  STL [R1+0xc8], R107 ;  /* 0x0000c86b01007387 */ /* 0x000fe20000100800 */
[----:B------:R-:W-:Y:S01]  /*1c10*/  @!P0 IMAD.IADD R5, R5, 0x1, -R2 ;  /* 0x0000000105058824 */ /* 0x000fe200078e0a02 */
[C---:B------:R-:W-:Y:S01]  /*1c20*/  ISETP.GT.U32.AND P0, PT, R3.reuse, R12, PT ;  /* 0x0000000c0300720c */ /* 0x040fe20003f04070 */
[----:B------:R-:W-:Y:S01]  /*1c30*/  @!P1 IMAD.IADD R136, R136, 0x1, -R3 ;  /* 0x0000000188889824 */ /* 0x000fe200078e0a03 */
[C---:B------:R-:W-:Y:S01]  /*1c40*/  ISETP.GT.U32.AND P1, PT, R3.reuse, R18, PT ;  /* 0x000000120300720c */ /* 0x040fe20003f24070 */
[C---:B------:R-:W-:Y:S01]  /*1c50*/  IMAD R32, R3.reuse, R11, R32 ;  /* 0x0000000b03207224 */ /* 0x040fe200078e0220 */
[----:B------:R-:W-:Y:S01]  /*1c60*/  SHF.R.S32.HI R2, RZ, 0x6, R101 ;  /* 0x00000006ff027819 */ /* 0x000fe20000011465 */
[--C-:B------:R-:W-:Y:S01]  /*1c70*/  @!P2 IMAD.IADD R28, R28, 0x1, -R3.reuse ;  /* 0x000000011c1ca824 */ /* 0x100fe200078e0a03 */
[----:B------:R-:W-:Y:S01]  /*1c80*/  STL [R1+0xc4], R105 ;  /* 0x0000c46901007387 */ /* 0x000fe20000100800 */
[C---:B------:R-:W-:Y:S01]  /*1c90*/  IMAD R38, R3.reuse, R17, R38 ;  /* 0x0000001103267224 */ /* 0x040fe200078e0226 */
[----:B------:R-:W-:Y:S01]  /*1ca0*/  SGXT R2, R2, 0x1 ;  /* 0x000000010202781a */ /* 0x000fe20000000200 */
[--C-:B------:R-:W-:Y:S01]  /*1cb0*/  @!P6 IMAD.IADD R6, R6, 0x1, -R3.reuse ;  /* 0x000000010606e824 */ /* 0x100fe200078e0a03 */
[C---:B------:R-:W-:Y:S01]  /*1cc0*/  ISETP.GT.U32.AND P6, PT, R3.reuse, R26, PT ;  /* 0x0000001a0300720c */ /* 0x040fe20003fc4070 */
        /* <DEDUP_REMOVED lines=10> */
[----:B------:R-:W-:Y:S01]  /*1d70*/  IMAD.HI.U32 R11, R4, R42, RZ ;  /* 0x0000002a040b7227 */ /* 0x000fe200078e00ff */
[C---:B------:R-:W-:Y:S01]  /*1d80*/  ISETP.GT.U32.AND P4, PT, R3.reuse, R18, PT ;  /* 0x000000120300720c */ /* 0x040fe20003f84070 */
[----:B------:R-:W-:Y:S02]  /*1d90*/  STL [R1+0x100], R103 ;  /* 0x0001006701007387 */ /* 0x000fe40000100800 */
        /* <DEDUP_REMOVED lines=8> */
[----:B------:R-:W-:Y:S01]  /*1e20*/  @!P5 IMAD.IADD R32, R32, 0x1, -R3 ;  /* 0x000000012020d824 */ /* 0x000fe200078e0a03 */
[C---:B------:R-:W-:Y:S01]  /*1e30*/  ISETP.GT.U32.AND P5, PT, R3.reuse, R16, PT ;  /* 0x000000100300720c */ /* 0x040fe20003fa4070 */
[----:B------:R-:W-:Y:S01]  /*1e40*/  IMAD.MOV R11, RZ, RZ, -R11 ;  /* 0x000000ffff0b7224 */ /* 0x000fe200078e0a0b */
[----:B------:R-:W-:Y:S01]  /*1e50*/  STL [R1+0xfc], R99 ;  /* 0x0000fc6301007387 */ /* 0x000fe20000100800 */
[--C-:B------:R-:W-:Y:S01]  /*1e60*/  @!P3 IMAD.IADD R38, R38, 0x1, -R3.reuse ;  /* 0x000000012626b824 */ /* 0x100fe200078e0a03 */
[C---:B------:R-:W-:Y:S01]  /*1e70*/  ISETP.GT.U32.AND P3, PT, R3.reuse, R26, PT ;  /* 0x0000001a0300720c */ /* 0x040fe20003f64070 */
[C---:B------:R-:W-:Y:S01]  /*1e80*/  IMAD R42, R3.reuse, R11, R42 ;  /* 0x0000000b032a7224 */ /* 0x040fe200078e022a */
[----:B------:R-:W-:Y:S01]  /*1e90*/  STL [R1+0xf8], R97 ;  /* 0x0000f86101007387 */ /* 0x000fe20000100800 */
[--C-:B------:R-:W-:Y:S01]  /*1ea0*/  @!P0 IMAD.IADD R14, R14, 0x1, -R3.reuse ;  /* 0x000000010e0e8824 */ /* 0x100fe200078e0a03 */
[C---:B------:R-:W-:Y:S01]  /*1eb0*/  ISETP.GT.U32.AND P0, PT, R3.reuse, R30, PT ;  /* 0x0000001e0300720c */ /* 0x040fe20003f04070 */
[--C-:B------:R-:W-:Y:S01]  /*1ec0*/  @!P4 IMAD.IADD R18, R18, 0x1, -R3.reuse ;  /* 0x000000011212c824 */ /* 0x100fe200078e0a03 */
[C---:B------:R-:W-:Y:S01]  /*1ed0*/  ISETP.GT.U32.AND P4, PT, R3.reuse, R34, PT ;  /* 0x000000220300720c */ /* 0x040fe20003f84070 */
[--C-:B------:R-:W-:Y:S01]  /*1ee0*/  @!P1 IMAD.IADD R24, R24, 0x1, -R3.reuse ;  /* 0x0000000118189824 */ /* 0x100fe200078e0a03 */
[C---:B------:R-:W-:Y:S01]  /*1ef0*/  ISETP.GT.U32.AND P1, PT, R3.reuse, R36, PT ;  /* 0x000000240300720c */ /* 0x040fe20003f24070 */
[----:B------:R-:W-:Y:S01]  /*1f00*/  IMAD.HI.U32 R17, R4, R48, RZ ;  /* 0x0000003004117227 */ /* 0x000fe200078e00ff */
[----:B------:R-:W-:Y:S03]  /*1f10*/  STL [R1+0xf4], R95 ;  /* 0x0000f45f01007387 */ /* 0x000fe60000100800 */
[----:B------:R-:W-:Y:S01]  /*1f20*/  @!P2 IMAD.IADD R28, R28, 0x1, -R3 ;  /* 0x000000011c1ca824 */ /* 0x000fe200078e0a03 */
[----:B------:R-:W-:Y:S01]  /*1f30*/  ISETP.GT.U32.AND P2, PT, R3, R42, PT ;  /* 0x0000002a0300720c */ /* 0x000fe20003f44070 */
[----:B------:R-:W-:Y:S01]  /*1f40*/  IMAD.MOV R17, RZ, RZ, -R17 ;  /* 0x000000ffff117224 */ /* 0x000fe200078e0a11 */
[----:B------:R-:W-:Y:S01]  /*1f50*/  STL [R1+0xf0], R93 ;  /* 0x0000f05d01007387 */ /* 0x000fe20000100800 */
[----:B------:R-:W-:-:S03]  /*1f60*/  IMAD.HI.U32 R11, R4, R52, RZ ;  /* 0x00000034040b7227 */ /* 0x000fc600078e00ff */
[----:B------:R-:W-:Y:S01]  /*1f70*/  STL [R1+0xec], R91 ;  /* 0x0000ec5b01007387 */ /* 0x000fe20000100800 */
[--C-:B------:R-:W-:Y:S01]  /*1f80*/  @!P5 IMAD.IADD R16, R16, 0x1, -R3.reuse ;  /* 0x000000011010d824 */ /* 0x100fe200078e0a03 */
[C---:B------:R-:W-:Y:S01]  /*1f90*/  ISETP.GT.U32.AND P5, PT, R3.reuse, R32, PT ;  /* 0x000000200300720c */ /* 0x040fe20003fa4070 */
[C---:B------:R-:W-:Y:S01]  /*1fa0*/  IMAD R48, R3.reuse, R17, R48 ;  /* 0x0000001103307224 */ /* 0x040fe200078e0230 */
[----:B------:R-:W-:Y:S01]  /*1fb0*/  STL [R1+0xe8], R89 ;  /* 0x0000e85901007387 */ /* 0x000fe20000100800 */
[--C-:B------:R-:W-:Y:S01]  /*1fc0*/  @!P6 IMAD.IADD R10, R10, 0x1, -R3.reuse ;  /* 0x000000010a0ae824 */ /* 0x100fe200078e0a03 */
[C---:B------:R-:W-:Y:S01]  /*1fd0*/  ISETP.GT.U32.AND P6, PT, R3.reuse, R38, PT ;  /* 0x000000260300720c */ /* 0x040fe20003fc4070 */
[----:B------:R-:W-:Y:S01]  /*1fe0*/  @!P3 IMAD.IADD R26, R26, 0x1, -R3 ;  /* 0x000000011a1ab824 */ /* 0x000fe200078e0a03 */
[C---:B------:R-:W-:Y:S01]  /*1ff0*/  ISETP.GT.U32.AND P3, PT, R3.reuse, R40, PT ;  /* 0x000000280300720c */ /* 0x040fe20003f64070 */
[----:B------:R-:W-:Y:S01]  /*2000*/  IMAD.HI.U32 R17, R4, R58, RZ ;  /* 0x0000003a04117227 */ /* 0x000fe200078e00ff */
[----:B------:R-:W-:Y:S03]  /*2010*/  STL [R1+0xe4], R87 ;  /* 0x0000e45701007387 */ /* 0x000fe60000100800 */
[----:B------:R-:W-:Y:S01]  /*2020*/  IMAD.MOV R11, RZ, RZ, -R11 ;  /* 0x000000ffff0b7224 */ /* 0x000fe200078e0a0b */
[----:B------:R-:W-:Y:S01]  /*2030*/  STL [R1+0xe0], R85 ;  /* 0x0000e05501007387 */ /* 0x000fe20000100800 */
        /* <DEDUP_REMOVED lines=8> */
[----:B------:R-:W-:-:S02]  /*20c0*/  IMAD R52, R3, R11, R52 ;  /* 0x0000000b03347224 */ /* 0x000fc400078e0234 */
[----:B------:R-:W-:Y:S01]  /*20d0*/  IMAD.HI.U32 R11, R4, R62, RZ ;  /* 0x0000003e040b7227 */ /* 0x000fe200078e00ff */
[----:B------:R-:W-:Y:S03]  /*20e0*/  STL [R1+0xd8], R81 ;  /* 0x0000d85101007387 */ /* 0x000fe60000100800 */
[----:B------:R-:W-:Y:S01]  /*20f0*/  @!P2 IMAD.IADD R42, R42, 0x1, -R3 ;  /* 0x000000012a2aa824 */ /* 0x000fe200078e0a03 */
[C---:B------:R-:W-:Y:S01]  /*2100*/  ISETP.GT.U32.AND P2, PT, R3.reuse, R56, PT ;  /* 0x000000380300720c */ /* 0x040fe20003f44070 */
[C---:B------:R-:W-:Y:S01]  /*2110*/  IMAD R58, R3.reuse, R17, R58 ;  /* 0x00000011033a7224 */ /* 0x040fe200078e023a */
[----:B------:R-:W-:Y:S01]  /*2120*/  STL [R1+0xd4], R79 ;  /* 0x0000d44f01007387 */ /* 0x000fe20000100800 */
[----:B------:R-:W-:Y:S02]  /*2130*/  IMAD.MOV R17, RZ, RZ, -R11 ;  /* 0x000000ffff117224 */ /* 0x000fe400078e0a0b */
        /* <DEDUP_REMOVED lines=32> */
[----:B------:R-:W-:Y:S01]  /*2340*/  @!P2 IMAD.IADD R44, R44, 0x1, -R3 ;  /* 0x000000012c2ca824 */ /* 0x000fe200078e0a03 */
[C---:B------:R-:W-:Y:S01]  /*2350*/  ISETP.GT.U32.AND P2, PT, R3.reuse, R56, PT ;  /* 0x000000380300720c */ /* 0x040fe20003f44070 */
[----:B------:R-:W-:Y:S01]  /*2360*/  IMAD R66, R3, R9, R66 ;  /* 0x0000000903427224 */ /* 0x000fe200078e0242 */
[----:B------:R-:W-:Y:S01]  /*2370*/  STL [R1+0xbc], R71 ;  /* 0x0000bc4701007387 */ /* 0x000fe20000100800 */
[----:B------:R-:W-:-:S03]  /*2380*/  IMAD.HI.U32 R9, R4, R70, RZ ;  /* 0x0000004604097227 */ /* 0x000fc600078e00ff */
[----:B------:R-:W-:Y:S01]  /*2390*/  STL [R1+0xb8], R69 ;  /* 0x0000b84501007387 */ /* 0x000fe20000100800 */
[----:B------:R-:W-:-:S03]  /*23a0*/  IMAD.HI.U32 R11, R4, R68, RZ ;  /* 0x00000044040b7227 */ /* 0x000fc600078e00ff */
[----:B------:R-:W-:Y:S01]  /*23b0*/  STL [R1+0xb4], R67 ;  /* 0x0000b44301007387 */ /* 0x000fe20000100800 */
[----:B------:R-:W-:Y:S01]  /*23c0*/  @!P5 IMAD.IADD R60, R60, 0x1, -R3 ;  /* 0x000000013c3cd824 */ /* 0x000fe200078e0a03 */
[C---:B------:R-:W-:Y:S01]  /*23d0*/  ISETP.GT.U32.AND P5, PT, R3.reuse, R48, PT ;  /* 0x000000300300720c */ /* 0x040fe20003fa4070 */
[----:B------:R-:W-:Y:S01]  /*23e0*/  IMAD.MOV R9, RZ, RZ, -R9 ;  /* 0x000000ffff097224 */ /* 0x000fe200078e0a09 */
[----:B------:R-:W-:Y:S01]  /*23f0*/  STL [R1+0xb0], R65 ;  /* 0x0000b04101007387 */ /* 0x000fe20000100800 */
[----:B------:R-:W-:Y:S01]  /*2400*/  @!P3 IMAD.IADD R42, R42, 0x1, -R3 ;  /* 0x000000012a2ab824 */ /* 0x000fe200078e0a03 */
[C---:B------:R-:W-:Y:S01]  /*2410*/  ISETP.GT.U32.AND P3, PT, R3.reuse, R54, PT ;  /* 0x000000360300720c */ /* 0x040fe20003f64070 */
[----:B------:R-:W-:Y:S01]  /*2420*/  IMAD.MOV R11, RZ, RZ, -R11 ;  /* 0x000000ffff0b7224 */ /* 0x000fe200078e0a0b */
[----:B------:R-:W-:Y:S01]  /*2430*/  STL [R1+0xac], R63 ;  /* 0x0000ac3f01007387 */ /* 0x000fe20000100800 */
[C---:B------:R-:W-:Y:S02]  /*2440*/  IMAD R70, R3.reuse, R9, R70 ;  /* 0x0000000903467224 */ /* 0x040fe400078e0246 */
[--C-:B------:R-:W-:Y:S01]  /*2450*/  @!P0 IMAD.IADD R46, R46, 0x1, -R3.reuse ;  /* 0x000000012e2e8824 */ /* 0x100fe200078e0a03 */
[C---:B------:R-:W-:Y:S01]  /*2460*/  ISETP.GT.U32.AND P0, PT, R3.reuse, R58, PT ;  /* 0x0000003a0300720c */ /* 0x040fe20003f04070 */
[--C-:B------:R-:W-:Y:S01]  /*2470*/  @!P4 IMAD.IADD R50, R50, 0x1, -R3.reuse ;  /* 0x000000013232c824 */ /* 0x100fe200078e0a03 */
[C---:B------:R-:W-:Y:S01]  /*2480*/  ISETP.GT.U32.AND P4, PT, R3.reuse, R64, PT ;  /* 0x000000400300720c */ /* 0x040fe20003f84070 */
        /* <DEDUP_REMOVED lines=14> */
[----:B------:R-:W-:Y:S02]  /*2570*/  IMAD.MOV R17, RZ, RZ, -R17 ;  /* 0x000000ffff117224 */ /* 0x000fe400078e0a11 */
[----:B------:R-:W-:Y:S01]  /*2580*/  IMAD.MOV R9, RZ, RZ, -R9 ;  /* 0x000000ffff097224 */ /* 0x000fe200078e0a09 */
[----:B------:R-:W-:Y:S01]  /*2590*/  STL [R1+0x98], R37 ;  /* 0x0000982501007387 */ /* 0x000fe20000100800 */
[----:B------:R-:W-:Y:S01]  /*25a0*/  @!P5 IMAD.IADD R48, R48, 0x1, -R3 ;  /* 0x000000013030d824 */ /* 0x000fe200078e0a03 */
[C---:B------:R-:W-:Y:S01]  /*25b0*/  ISETP.GT.U32.AND P5, PT, R3.reuse, R62, PT ;  /* 0x0000003e0300720c */ /* 0x040fe20003fa4070 */
[C---:B------:R-:W-:Y:S01]  /*25c0*/  IMAD R72, R3.reuse, R11, R72 ;  /* 0x0000000b03487224 */ /* 0x040fe200078e0248 */
[----:B------:R-:W-:Y:S01]  /*25d0*/  STL [R1+0x94], R35 ;  /* 0x0000942301007387 */ /* 0x000fe20000100800 */
[----:B------:R-:W-:-:S02]  /*25e0*/  IMAD R78, R3, R17, R78 ;  /* 0x00000011034e7224 */ /* 0x000fc400078e024e */
[C---:B------:R-:W-:Y:S01]  /*25f0*/  IMAD R80, R3.reuse, R9, R80 ;  /* 0x0000000903507224 */ /* 0x040fe200078e0250 */
[----:B------:R-:W-:Y:S01]  /*2600*/  STL [R1+0x90], R33 ;  /* 0x0000902101007387 */ /* 0x000fe20000100800 */
        /* <DEDUP_REMOVED lines=16> */
[----:B------:R-:W-:-:S02]  /*2710*/  IMAD R82, R3, R11, R82 ;  /* 0x0000000b03527224 */ /* 0x000fc400078e0252 */
[--C-:B------:R-:W-:Y:S01]  /*2720*/  @!P5 IMAD.IADD R62, R62, 0x1, -R3.reuse ;  /* 0x000000013e3ed824 */ /* 0x100fe200078e0a03 */
[C---:B------:R-:W-:Y:S01]  /*2730*/  ISETP.GT.U32.AND P5, PT, R3.reuse, R76, PT ;  /* 0x0000004c0300720c */ /* 0x040fe20003fa4070 */
[--C-:B------:R-:W-:Y:S01]  /*2740*/  @!P6 IMAD.IADD R60, R60, 0x1, -R3.reuse ;  /* 0x000000013c3ce824 */ /* 0x100fe200078e0a03 */
[C---:B------:R-:W-:Y:S01]  /*2750*/  ISETP.GT.U32.AND P6, PT, R3.reuse, R74, PT ;  /* 0x0000004a0300720c */ /* 0x040fe20003fc4070 */
[----:B------:R-:W-:Y:S01]  /*2760*/  @!P3 IMAD.IADD R68, R68, 0x1, -R3 ;  /* 0x000000014444b824 */ /* 0x000fe200078e0a03 */
[----:B------:R-:W-:Y:S01]  /*2770*/  ISETP.GT.U32.AND P3, PT, R3, R82, PT ;  /* 0x000000520300720c */ /* 0x000fe20003f64070 */
[----:B------:R-:W-:-:S04]  /*2780*/  IMAD.HI.U32 R17, R4, R88, RZ ;  /* 0x0000005804117227 */ /* 0x000fc800078e00ff */
[--C-:B------:R-:W-:Y:S01]  /*2790*/  @!P0 IMAD.IADD R72, R72, 0x1, -R3.reuse ;  /* 0x0000000148488824 */ /* 0x100fe200078e0a03 */
[C---:B------:R-:W-:Y:S01]  /*27a0*/  ISETP.GT.U32.AND P0, PT, R3.reuse, R86, PT ;  /* 0x000000560300720c */ /* 0x040fe20003f04070 */
[--C-:B------:R-:W-:Y:S01]  /*27b0*/  @!P4 IMAD.IADD R78, R78, 0x1, -R3.reuse ;  /* 0x000000014e4ec824 */ /* 0x100fe200078e0a03 */
[C---:B------:R-:W-:Y:S01]  /*27c0*/  ISETP.GT.U32.AND P4, PT, R3.reuse, R68, PT ;  /* 0x000000440300720c */ /* 0x040fe20003f84070 */
[----:B------:R-:W-:Y:S01]  /*27d0*/  @!P1 IMAD.IADD R80, R80, 0x1, -R3 ;  /* 0x0000000150509824 */ /* 0x000fe200078e0a03 */
[C---:B------:R-:W-:Y:S01]  /*27e0*/  ISETP.GT.U32.AND P1, PT, R3.reuse, R70, PT ;  /* 0x000000460300720c */ /* 0x040fe20003f24070 */
[----:B------:R-:W-:Y:S02]  /*27f0*/  IMAD.MOV R17, RZ, RZ, -R17 ;  /* 0x000000ffff117224 */ /* 0x000fe400078e0a11 */
[----:B------:R-:W-:Y:S01]  /*2800*/  @!P2 IMAD.IADD R84, R84, 0x1, -R3 ;  /* 0x000000015454a824 */ /* 0x000fe200078e0a03 */
[C---:B------:R-:W-:Y:S01]  /*2810*/  ISETP.GT.U32.AND P2, PT, R3.reuse, R136, PT ;  /* 0x000000880300720c */ /* 0x040fe20003f44070 */
[----:B------:R-:W-:-:S02]  /*2820*/  IMAD R88, R3, R17, R88 ;  /* 0x0000001103587224 */ /* 0x000fc400078e0258 */
        /* <DEDUP_REMOVED lines=11> */
[----:B------:R-:W-:Y:S01]  /*28e0*/  ISETP.GT.U32.AND P1, PT, R3, R80, PT ;  /* 0x000000500300720c */ /* 0x000fe20003f24070 */
[----:B------:R-:W-:-:S04]  /*28f0*/  IMAD.HI.U32 R11, R4, R92, RZ ;  /* 0x0000005c040b7227 */ /* 0x000fc800078e00ff */
[----:B------:R-:W-:Y:S01]  /*2900*/  @!P2 IMAD.IADD R136, R136, 0x1, -R3 ;  /* 0x000000018888a824 */ /* 0x000fe200078e0a03 */
[----:B------:R-:W-:Y:S01]  /*2910*/  ISETP.GT.U32.AND P2, PT, R3, R84, PT ;  /* 0x000000540300720c */ /* 0x000fe20003f44070 */
[----:B------:R-:W-:-:S04]  /*2920*/  IMAD.HI.U32 R17, R4, R98, RZ ;  /* 0x0000006204117227 */ /* 0x000fc800078e00ff */
[----:B------:R-:W-:Y:S02]  /*2930*/  IMAD.MOV R11, RZ, RZ, -R11 ;  /* 0x000000ffff0b7224 */ /* 0x000fe400078e0a0b */
[----:B------:R-:W-:-:S04]  /*2940*/  IMAD.HI.U32 R9, R4, R90, RZ ;  /* 0x0000005a04097227 */ /* 0x000fc800078e00ff */
[----:B------:R-:W-:Y:S01]  /*2950*/  @!P5 IMAD.IADD R66, R66, 0x1, -R3 ;  /* 0x000000014242d824 */ /* 0x000fe200078e0a03 */
[C---:B------:R-:W-:Y:S01]  /*2960*/  ISETP.GT.U32.AND P5, PT, R3.reuse, R76, PT ;  /* 0x0000004c0300720c */ /* 0x040fe20003fa4070 */
[----:B------:R-:W-:Y:S02]  /*2970*/  IMAD.MOV R17, RZ, RZ, -R17 ;  /* 0x000000ffff117224 */ /* 0x000fe400078e0a11 */
[C---:B------:R-:W-:Y:S02]  /*2980*/  IMAD R92, R3.reuse, R11, R92 ;  /* 0x0000000b035c7224 */ /* 0x040fe400078e025c */
[--C-:B------:R-:W-:Y:S01]  /*2990*/  @!P6 IMAD.IADD R88, R88, 0x1, -R3.reuse ;  /* 0x000000015858e824 */ /* 0x100fe200078e0a03 */
[C---:B------:R-:W-:Y:S01]  /*29a0*/  ISETP.GT.U32.AND P6, PT, R3.reuse, R86, PT ;  /* 0x000000560300720c */ /* 0x040fe20003fc4070 */
[----:B------:R-:W-:Y:S01]  /*29b0*/  @!P3 IMAD.IADD R72, R72, 0x1, -R3 ;  /* 0x000000014848b824 */ /* 0x000fe200078e0a03 */
[----:B------:R-:W-:Y:S01]  /*29c0*/  ISETP.GT.U32.AND P3, PT, R3, R82, PT ;  /* 0x000000520300720c */ /* 0x000fe20003f64070 */
[----:B------:R-:W-:-:S02]  /*29d0*/  IMAD.MOV R9, RZ, RZ, -R9 ;  /* 0x000000ffff097224 */ /* 0x000fc400078e0a09 */
[----:B------:R-:W-:-:S04]  /*29e0*/  IMAD.HI.U32 R11, R4, R102, RZ ;  /* 0x00000066040b7227 */ /* 0x000fc800078e00ff */
[C---:B------:R-:W-:Y:S02]  /*29f0*/  IMAD R98, R3.reuse, R17, R98 ;  /* 0x0000001103627224 */ /* 0x040fe400078e0262 */
[--C-:B------:R-:W-:Y:S01]  /*2a00*/  @!P0 IMAD.IADD R74, R74, 0x1, -R3.reuse ;  /* 0x000000014a4a8824 */ /* 0x100fe200078e0a03 */
[C---:B------:R-:W-:Y:S01]  /*2a10*/  ISETP.GT.U32.AND P0, PT, R3.reuse, R88, PT ;  /* 0x000000580300720c */ /* 0x040fe20003f04070 */
[--C-:B------:R-:W-:Y:S01]  /*2a20*/  @!P4 IMAD.IADD R78, R78, 0x1, -R3.reuse ;  /* 0x000000014e4ec824 */ /* 0x100fe200078e0a03 */
[C---:B------:R-:W-:Y:S01]  /*2a30*/  ISETP.GT.U32.AND P4, PT, R3.reuse, R92, PT ;  /* 0x0000005c0300720c */ /* 0x040fe20003f84070 */
[----:B------:R-:W-:Y:S01]  /*2a40*/  @!P1 IMAD.IADD R80, R80, 0x1, -R3 ;  /* 0x0000000150509824 */ /* 0x000fe200078e0a03 */
[C---:B------:R-:W-:Y:S01]  /*2a50*/  ISETP.GT.U32.AND P1, PT, R3.reuse, R94, PT ;  /* 0x0000005e0300720c */ /* 0x040fe20003f24070 */
[----:B------:R-:W-:Y:S02]  /*2a60*/  IMAD R90, R3, R9, R90 ;  /* 0x00000009035a7224 */ /* 0x000fe400078e025a */
[----:B------:R-:W-:-:S02]  /*2a70*/  IMAD.MOV R11, RZ, RZ, -R11 ;  /* 0x000000ffff0b7224 */ /* 0x000fc400078e0a0b */
[----:B------:R-:W-:-:S04]  /*2a80*/  IMAD.HI.U32 R9, R4, R100, RZ ;  /* 0x0000006404097227 */ /* 0x000fc800078e00ff */
[----:B------:R-:W-:-:S04]  /*2a90*/  IMAD.HI.U32 R17, R4, R108, RZ ;  /* 0x0000006c04117227 */ /* 0x000fc800078e00ff */
[----:B------:R-:W-:Y:S01]  /*2aa0*/  @!P2 IMAD.IADD R84, R84, 0x1, -R3 ;  /* 0x000000015454a824 */ /* 0x000fe200078e0a03 */
[C---:B------:R-:W-:Y:S01]  /*2ab0*/  ISETP.GT.U32.AND P2, PT, R3.reuse, R98, PT ;  /* 0x000000620300720c */ /* 0x040fe20003f44070 */
[----:B------:R-:W-:Y:S02]  /*2ac0*/  IMAD R102, R3, R11, R102 ;  /* 0x0000000b03667224 */ /* 0x000fe400078e0266 */
[----:B------:R-:W-:Y:S02]  /*2ad0*/  IMAD.MOV R9, RZ, RZ, -R9 ;  /* 0x000000ffff097224 */ /* 0x000fe400078e0a09 */
[----:B------:R-:W-:Y:S02]  /*2ae0*/  IMAD.MOV R17, RZ, RZ, -R17 ;  /* 0x000000ffff117224 */ /* 0x000fe400078e0a11 */
[----:B------:R-:W-:-:S04]  /*2af0*/  IMAD.HI.U32 R11, R4, R112, RZ ;  /* 0x00000070040b7227 */ /* 0x000fc800078e00ff */
[----:B------:R-:W-:Y:S01]  /*2b00*/  @!P5 IMAD.IADD R76, R76, 0x1, -R3 ;  /* 0x000000014c4cd824 */ /* 0x000fe200078e0a03 */
[C---:B------:R-:W-:Y:S01]  /*2b10*/  ISETP.GT.U32.AND P5, PT, R3.reuse, R90, PT ;  /* 0x0000005a0300720c */ /* 0x040fe20003fa4070 */
[C---:B------:R-:W-:Y:S02]  /*2b20*/  IMAD R100, R3.reuse, R9, R100 ;  /* 0x0000000903647224 */ /* 0x040fe400078e0264 */
[C---:B------:R-:W-:Y:S02]  /*2b30*/  IMAD R108, R3.reuse, R17, R108 ;  /* 0x00000011036c7224 */ /* 0x040fe400078e026c */
[----:B------:R-:W-:Y:S02]  /*2b40*/  IMAD.MOV R11, RZ, RZ, -R11 ;  /* 0x000000ffff0b7224 */ /* 0x000fe400078e0a0b */
[----:B------:R-:W-:Y:S01]  /*2b50*/  @!P3 IMAD.IADD R82, R82, 0x1, -R3 ;  /* 0x000000015252b824 */ /* 0x000fe200078e0a03 */
[----:B------:R-:W-:Y:S01]  /*2b60*/  ISETP.GT.U32.AND P3, PT, R3, R96, PT ;  /* 0x000000600300720c */ /* 0x000fe20003f64070 */
[----:B------:R-:W-:-:S04]  /*2b70*/  IMAD.HI.U32 R9, R4, R110, RZ ;  /* 0x0000006e04097227 */ /* 0x000fc800078e00ff */
[C---:B------:R-:W-:Y:S02]  /*2b80*/  IMAD R112, R3.reuse, R11, R112 ;  /* 0x0000000b03707224 */ /* 0x040fe400078e0270 */
        /* <DEDUP_REMOVED lines=8> */
[----:B------:R-:W-:-:S02]  /*2c10*/  IMAD.MOV R9, RZ, RZ, -R9 ;  /* 0x000000ffff097224 */ /* 0x000fc400078e0a09 */
[--C-:B------:R-:W-:Y:S01]  /*2c20*/  @!P2 IMAD.IADD R98, R98, 0x1, -R3.reuse ;  /* 0x000000016262a824 */ /* 0x100fe200078e0a03 */
[C---:B------:R-:W-:Y:S01]  /*2c30*/  ISETP.GT.U32.AND P2, PT, R3.reuse, R112, PT ;  /* 0x000000700300720c */ /* 0x040fe20003f44070 */
[C---:B------:R-:W-:Y:S02]  /*2c40*/  IMAD R110, R3.reuse, R9, R110 ;  /* 0x00000009036e7224 */ /* 0x040fe400078e026e */
        /* <DEDUP_REMOVED lines=28> */
[----:B------:R-:W-:-:S04]  /*2e10*/  IMAD.HI.U32 R9, R4, R122, RZ ;  /* 0x0000007a04097227 */ /* 0x000fc800078e00ff */
[----:B------:R-:W-:Y:S01]  /*2e20*/  @!P2 IMAD.IADD R100, R100, 0x1, -R3 ;  /* 0x000000016464a824 */ /* 0x000fe200078e0a03 */
[C---:B------:R-:W-:Y:S01]  /*2e30*/  ISETP.GT.U32.AND P2, PT, R3.reuse, R114, PT ;  /* 0x000000720300720c */ /* 0x040fe20003f44070 */
[----:B------:R-:W-:Y:S02]  /*2e40*/  IMAD R120, R3, R7, R120 ;  /* 0x0000000703787224 */ /* 0x000fe400078e0278 */
[----:B------:R-:W-:-:S04]  /*2e50*/  IMAD.HI.U32 R11, R4, R124, RZ ;  /* 0x0000007c040b7227 */ /* 0x000fc800078e00ff */
[----:B------:R-:W-:Y:S02]  /*2e60*/  IMAD.MOV R9, RZ, RZ, -R9 ;  /* 0x000000ffff097224 */ /* 0x000fe400078e0a09 */
[----:B------:R-:W-:-:S04]  /*2e70*/  IMAD.HI.U32 R7, R4, R128, RZ ;  /* 0x0000008004077227 */ /* 0x000fc800078e00ff */
[----:B------:R-:W-:Y:S01]  /*2e80*/  @!P5 IMAD.IADD R92, R92, 0x1, -R3 ;  /* 0x000000015c5cd824 */ /* 0x000fe200078e0a03 */
[----:B------:R-:W-:Y:S01]  /*2e90*/  ISETP.GT.U32.AND P5, PT, R3, R104, PT ;  /* 0x000000680300720c */ /* 0x000fe20003fa4070 */
[----:B------:R-:W-:-:S04]  /*2ea0*/  IMAD.HI.U32 R17, R4, R118, RZ ;  /* 0x0000007604117227 */ /* 0x000fc800078e00ff */
[----:B------:R-:W-:Y:S02]  /*2eb0*/  IMAD.MOV R11, RZ, RZ, -R11 ;  /* 0x000000ffff0b7224 */ /* 0x000fe400078e0a0b */
[C---:B------:R-:W-:Y:S02]  /*2ec0*/  IMAD R122, R3.reuse, R9, R122 ;  /* 0x00000009037a7224 */ /* 0x040fe400078e027a */
[----:B------:R-:W-:Y:S02]  /*2ed0*/  IMAD.MOV R7, RZ, RZ, -R7 ;  /* 0x000000ffff077224 */ /* 0x000fe400078e0a07 */
[----:B------:R-:W-:Y:S01]  /*2ee0*/  @!P3 IMAD.IADD R98, R98, 0x1, -R3 ;  /* 0x000000016262b824 */ /* 0x000fe200078e0a03 */
[C---:B------:R-:W-:Y:S01]  /*2ef0*/  ISETP.GT.U32.AND P3, PT, R3.reuse, R110, PT ;  /* 0x0000006e0300720c */ /* 0x040fe20003f64070 */
[----:B------:R-:W-:Y:S02]  /*2f00*/  IMAD.MOV R17, RZ, RZ, -R17 ;  /* 0x000000ffff117224 */ /* 0x000fe400078e0a11 */
[----:B------:R-:W-:-:S02]  /*2f10*/  IMAD R124, R3, R11, R124 ;  /* 0x0000000b037c7224 */ /* 0x000fc400078e027c */
[C---:B------:R-:W-:Y:S02]  /*2f20*/  IMAD R128, R3.reuse, R7, R128 ;  /* 0x0000000703807224 */ /* 0x040fe400078e0280 */
[--C-:B------:R-:W-:Y:S01]  /*2f30*/  @!P0 IMAD.IADD R102, R102, 0x1, -R3.reuse ;  /* 0x0000000166668824 */ /* 0x100fe200078e0a03 */
[C---:B------:R-:W-:Y:S01]  /*2f40*/  ISETP.GT.U32.AND P0, PT, R3.reuse, R116, PT ;  /* 0x000000740300720c */ /* 0x040fe20003f04070 */
[--C-:B------:R-:W-:Y:S01]  /*2f50*/  @!P4 IMAD.IADD R106, R106, 0x1, -R3.reuse ;  /* 0x000000016a6ac824 */ /* 0x100fe200078e0a03 */
[C---:B------:R-:W-:Y:S01]  /*2f60*/  ISETP.GT.U32.AND P4, PT, R3.reuse, R120, PT ;  /* 0x000000780300720c */ /* 0x040fe20003f84070 */
[----:B------:R-:W-:Y:S01]  /*2f70*/  @!P1 IMAD.IADD R108, R108, 0x1, -R3 ;  /* 0x000000016c6c9824 */ /* 0x000fe200078e0a03 */
[----:B------:R-:W-:Y:S01]  /*2f80*/  ISETP.GT.U32.AND P1, PT, R3, R122, PT ;  /* 0x0000007a0300720c */ /* 0x000fe20003f24070 */
[----:B------:R-:W-:-:S04]  /*2f90*/  IMAD.HI.U32 R9, R4, R130, RZ ;  /* 0x0000008204097227 */ /* 0x000fc800078e00ff */
[----:B------:R-:W-:-:S04]  /*2fa0*/  IMAD.HI.U32 R11, R4, R132, RZ ;  /* 0x00000084040b7227 */ /* 0x000fc800078e00ff */
[----:B------:R-:W-:-:S04]  /*2fb0*/  IMAD.HI.U32 R4, R4, R134, RZ ;  /* 0x0000008604047227 */ /* 0x000fc800078e00ff */
[C---:B------:R-:W-:Y:S02]  /*2fc0*/  IMAD R118, R3.reuse, R17, R118 ;  /* 0x0000001103767224 */ /* 0x040fe400078e0276 */
[--C-:B------:R-:W-:Y:S01]  /*2fd0*/  @!P2 IMAD.IADD R114, R114, 0x1, -R3.reuse ;  /* 0x000000017272a824 */ /* 0x100fe200078e0a03 */
[C---:B------:R-:W-:Y:S01]  /*2fe0*/  ISETP.GT.U32.AND P2, PT, R3.reuse, R128, PT ;  /* 0x000000800300720c */ /* 0x040fe20003f44070 */
[----:B------:R-:W-:Y:S02]  /*2ff0*/  IMAD.MOV R4, RZ, RZ, -R4 ;  /* 0x000000ffff047224 */ /* 0x000fe400078e0a04 */
[--C-:B------:R-:W-:Y:S01]  /*3000*/  @!P5 IMAD.IADD R104, R104, 0x1, -R3.reuse ;  /* 0x000000016868d824 */ /* 0x100fe200078e0a03 */
[C---:B------:R-:W-:Y:S01]  /*3010*/  ISETP.GT.U32.AND P5, PT, R3.reuse, R118, PT ;  /* 0x000000760300720c */ /* 0x040fe20003fa4070 */
[C---:B------:R-:W-:Y:S02]  /*3020*/  IMAD R134, R3.reuse, R4, R134 ;  /* 0x0000000403867224 */ /* 0x040fe400078e0286 */
[----:B------:R-:W-:Y:S01]  /*3030*/  @!P3 IMAD.IADD R110, R110, 0x1, -R3 ;  /* 0x000000016e6eb824 */ /* 0x000fe200078e0a03 */
[----:B------:R-:W-:Y:S01]  /*3040*/  ISETP.GT.U32.AND P3, PT, R3, R124, PT ;  /* 0x0000007c0300720c */ /* 0x000fe20003f64070 */
[----:B------:R-:W-:-:S02]  /*3050*/  IMAD.MOV R9, RZ, RZ, -R9 ;  /* 0x000000ffff097224 */ /* 0x000fc400078e0a09 */
[--C-:B------:R-:W-:Y:S01]  /*3060*/  @!P6 IMAD.IADD R112, R112, 0x1, -R3.reuse ;  /* 0x000000017070e824 */ /* 0x100fe200078e0a03 */
[C---:B------:R-:W-:Y:S01]  /*3070*/  ISETP.GT.U32.AND P6, PT, R3.reuse, R126, PT ;  /* 0x0000007e0300720c */ /* 0x040fe20003fc4070 */
[--C-:B------:R-:W-:Y:S02]  /*3080*/  @!P0 IMAD.IADD R116, R116, 0x1, -R3.reuse ;  /* 0x0000000174748824 */ /* 0x100fe400078e0a03 */
[--C-:B------:R-:W-:Y:S01]  /*3090*/  @!P4 IMAD.IADD R120, R120, 0x1, -R3.reuse ;  /* 0x000000017878c824 */ /* 0x100fe200078e0a03 */
[C---:B------:R-:W-:Y:S01]  /*30a0*/  ISETP.GT.U32.AND P4, PT, R3.reuse, R134, PT ;  /* 0x000000860300720c */ /* 0x040fe20003f84070 */
[----:B------:R-:W-:Y:S01]  /*30b0*/  @!P1 IMAD.IADD R122, R122, 0x1, -R3 ;  /* 0x000000017a7a9824 */ /* 0x000fe200078e0a03 */
[C---:B------:R-:W-:Y:S01]  /*30c0*/  ISETP.GT.U32.AND P1, PT, R3.reuse, R116, PT ;  /* 0x000000740300720c */ /* 0x040fe20003f24070 */
[C---:B------:R-:W-:Y:S02]  /*30d0*/  IMAD R130, R3.reuse, R9, R130 ;  /* 0x0000000903827224 */ /* 0x040fe400078e0282 */
[----:B------:R-:W-:Y:S01]  /*30e0*/  IMAD.MOV R11, RZ, RZ, -R11 ;  /* 0x000000ffff0b7224 */ /* 0x000fe200078e0a0b */
[----:B------:R-:W2:Y:S01]  /*30f0*/  LDS R9, [UR9] ;  /* 0x00000009ff097984 */ /* 0x000ea20008000800 */
[--C-:B------:R-:W-:Y:S01]  /*3100*/  @!P2 IMAD.IADD R128, R128, 0x1, -R3.reuse ;  /* 0x000000018080a824 */ /* 0x100fe200078e0a03 */
[C---:B------:R-:W-:Y:S01]  /*3110*/  ISETP.GT.U32.AND P2, PT, R3.reuse, R122, PT ;  /* 0x0000007a0300720c */ /* 0x040fe20003f44070 */
[C---:B------:R-:W-:Y:S01]  /*3120*/  IMAD R132, R3.reuse, R11, R132 ;  /* 0x0000000b03847224 */ /* 0x040fe200078e0284 */
[----:B------:R-:W-:Y:S01]  /*3130*/  ISETP.GT.U32.AND P0, PT, R3, R130, PT ;  /* 0x000000820300720c */ /* 0x000fe20003f04070 */
[----:B------:R-:W-:-:S02]  /*3140*/  @!P5 IMAD.IADD R118, R118, 0x1, -R3 ;  /* 0x000000017676d824 */ /* 0x000fc400078e0a03 */
        /* <DEDUP_REMOVED lines=12> */
[----:B------:R-:W-:-:S02]  /*3210*/  IMAD.SHL.U32 R4, R214, 0x200000, RZ ;  /* 0x00200000d6047824 */ /* 0x000fc400078e00ff */
[--C-:B------:R-:W-:Y:S01]  /*3220*/  @!P5 IMAD.IADD R132, R132, 0x1, -R3.reuse ;  /* 0x000000018484d824 */ /* 0x100fe200078e0a03 */
[----:B------:R-:W-:Y:S01]  /*3230*/  ISETP.GE.AND P5, PT, R147, RZ, PT ;  /* 0x000000ff9300720c */ /* 0x000fe20003fa6270 */
[--C-:B------:R-:W-:Y:S01]  /*3240*/  @!P3 IMAD.IADD R118, R118, 0x1, -R3.reuse ;  /* 0x000000017676b824 */ /* 0x100fe200078e0a03 */
[C---:B------:R-:W-:Y:S01]  /*3250*/  ISETP.GT.U32.AND P3, PT, R3.reuse, R128, PT ;  /* 0x000000800300720c */ /* 0x040fe20003f64070 */
[--C-:B------:R-:W-:Y:S01]  /*3260*/  @!P6 IMAD.IADD R120, R120, 0x1, -R3.reuse ;  /* 0x000000017878e824 */ /* 0x100fe200078e0a03 */
[----:B------:R-:W-:Y:S01]  /*3270*/  ISETP.GT.U32.AND P4, PT, R3, R130, PT ;  /* 0x000000820300720c */ /* 0x000fe20003f84070 */
[--C-:B------:R-:W-:Y:S01]  /*3280*/  @!P1 IMAD.IADD R126, R126, 0x1, -R3.reuse ;  /* 0x000000017e7e9824 */ /* 0x100fe200078e0a03 */
[----:B------:R-:W-:Y:S01]  /*3290*/  LOP3.LUT R4, R4, 0x600000, RZ, 0xc0, !PT ;  /* 0x0060000004047812 */ /* 0x000fe200078ec0ff */
[--C-:B------:R-:W-:Y:S01]  /*32a0*/  @!P2 IMAD.IADD R134, R134, 0x1, -R3.reuse ;  /* 0x000000018686a824 */ /* 0x100fe200078e0a03 */
[----:B------:R-:W-:Y:S01]  /*32b0*/  ISETP.GE.AND P1, PT, R0, RZ, PT ;  /* 0x000000ff0000720c */ /* 0x000fe20003f26270 */
[----:B------:R-:W-:Y:S01]  /*32c0*/  @!P0 IMAD.IADD R124, R124, 0x1, -R3 ;  /* 0x000000017c7c8824 */ /* 0x000fe200078e0a03 */
[----:B------:R-:W-:Y:S01]  /*32d0*/  ISETP.GE.AND P2, PT, R145, RZ, PT ;  /* 0x000000ff9100720c */ /* 0x000fe20003f46270 */
[----:B------:R-:W-:Y:S01]  /*32e0*/  IMAD.SHL.U32 R7, R219, 0x2, RZ ;  /* 0x00000002db077824 */ /* 0x000fe200078e00ff */
[----:B------:R-:W-:Y:S01]  /*32f0*/  R2UR UR10, R4 ;  /* 0x00000000040a72ca */ /* 0x000fe200000e0000 */
[----:B------:R-:W-:Y:S01]  /*3300*/  IMAD.MOV.U32 R4, RZ, RZ, R5 ;  /* 0x000000ffff047224 */ /* 0x000fe200078e0005 */
[----:B------:R-:W-:Y:S01]  /*3310*/  ISETP.GT.U32.AND P6, PT, R3, R132, PT ;  /* 0x000000840300720c */ /* 0x000fe20003fc4070 */
[--C-:B------:R-:W-:Y:S01]  /*3320*/  @!P3 IMAD.IADD R128, R128, 0x1, -R3.reuse ;  /* 0x000000018080b824 */ /* 0x100fe200078e0a03 */
[----:B------:R-:W-:Y:S01]  /*3330*/  ISETP.GE.AND P3, PT, R142, RZ, PT ;  /* 0x000000ff8e00720c */ /* 0x000fe20003f66270 */
[----:B------:R-:W-:Y:S01]  /*3340*/  @!P5 IMAD.MOV R4, RZ, RZ, -R4 ;  /* 0x000000ffff04d224 */ /* 0x000fe200078e0a04 */
[----:B------:R-:W-:Y:S01]  /*3350*/  ISETP.GE.AND P5, PT, R143, RZ, PT ;  /* 0x000000ff8f00720c */ /* 0x000fe20003fa6270 */
[--C-:B------:R-:W-:Y:S01]  /*3360*/  @!P4 IMAD.IADD R130, R130, 0x1, -R3.reuse ;  /* 0x000000018282c824 */ /* 0x100fe200078e0a03 */
[----:B------:R-:W-:Y:S01]  /*3370*/  ISETP.GE.AND P4, PT, R144, RZ, PT ;  /* 0x000000ff9000720c */ /* 0x000fe20003f86270 */
[----:B------:R-:W-:Y:S01]  /*3380*/  @!P1 IMAD.MOV R8, RZ, RZ, -R8 ;  /* 0x000000ffff089224 */ /* 0x000fe200078e0a08 */
[----:B------:R-:W-:Y:S01]  /*3390*/  ISETP.GE.AND P1, PT, R141, RZ, PT ;  /* 0x000000ff8d00720c */ /* 0x000fe20003f26270 */
[----:B------:R-:W-:Y:S01]  /*33a0*/  @!P2 IMAD.MOV R10, RZ, RZ, -R10 ;  /* 0x000000ffff0aa224 */ /* 0x000fe200078e0a0a */
[----:B------:R-:W-:Y:S01]  /*33b0*/  ISETP.GE.AND P2, PT, R140, RZ, PT ;  /* 0x000000ff8c00720c */ /* 0x000fe20003f46270 */
[----:B------:R-:W-:Y:S01]  /*33c0*/  IMAD.MOV.U32 R5, RZ, RZ, R40 ;  /* 0x000000ffff057224 */ /* 0x000fe200078e0028 */
[----:B------:R-:W-:Y:S01]  /*33d0*/  LOP3.LUT R2, R7, 0x90, R2, 0x78, !PT ;  /* 0x0000009007027812 */ /* 0x000fe200078e7802 */
[----:B------:R-:W-:Y:S01]  /*33e0*/  @!P6 IMAD.IADD R132, R132, 0x1, -R3 ;  /* 0x000000018484e824 */ /* 0x000fe200078e0a03 */
[----:B--2---:R-:W-:Y:S01]  /*33f0*/  R2UR UR8, R9 ;  /* 0x00000000090872ca */ /* 0x004fe200000e0000 */
[----:B------:R-:W-:Y:S01]  /*3400*/  @!P3 IMAD.MOV R16, RZ, RZ, -R16 ;  /* 0x000000ffff10b224 */ /* 0x000fe200078e0a10 */
[----:B------:R-:W-:Y:S01]  /*3410*/  ISETP.GE.AND P3, PT, R137, RZ, PT ;  /* 0x000000ff8900720c */ /* 0x000fe20003f66270 */
        /* <DEDUP_REMOVED lines=8> */
[----:B------:R-:W-:Y:S01]  /*34a0*/  IMAD.MOV.U32 R3, RZ, RZ, R38 ;  /* 0x000000ffff037224 */ /* 0x000fe200078e0026 */
[----:B------:R-:W-:Y:S01]  /*34b0*/  ISETP.NE.AND P0, PT, R22, RZ, PT ;  /* 0x000000ff1600720c */ /* 0x000fe20003f05270 */
[----:B------:R-:W-:Y:S01]  /*34c0*/  IMAD.MOV.U32 R7, RZ, RZ, R46 ;  /* 0x000000ffff077224 */ /* 0x000fe200078e002e */
        /* <DEDUP_REMOVED lines=12> */
[----:B------:R-:W-:Y:S01]  /*3590*/  @!P0 LOP3.LUT R4, RZ, R22, RZ, 0x33, !PT ;  /* 0x00000016ff048212 */ /* 0x000fe200078e33ff */
[----:B------:R-:W-:Y:S01]  /*35a0*/  IMAD.MOV.U32 R9, RZ, RZ, R48 ;  /* 0x000000ffff097224 */ /* 0x000fe200078e0030 */
[----:B------:R-:W-:Y:S01]  /*35b0*/  ISETP.NE.AND P0, PT, R23, RZ, PT ;  /* 0x000000ff1700720c */ /* 0x000fe20003f05270 */
[----:B------:R-:W-:Y:S01]  /*35c0*/  @!P3 IMAD.MOV R5, RZ, RZ, -R5 ;  /* 0x000000ffff05b224 */ /* 0x000fe200078e0a05 */
[----:B------:R-:W-:Y:S01]  /*35d0*/  ISETP.GE.AND P3, PT, R49, RZ, PT ;  /* 0x000000ff3100720c */ /* 0x000fe20003f66270 */
[----:B------:R-:W-:Y:S01]  /*35e0*/  @!P5 IMAD.MOV R3, RZ, RZ, -R3 ;  /* 0x000000ffff03d224 */ /* 0x000fe200078e0a03 */
[----:B------:R-:W-:Y:S01]  /*35f0*/  ISETP.GE.AND P5, PT, R47, RZ, PT ;  /* 0x000000ff2f00720c */ /* 0x000fe20003fa6270 */
[----:B------:R-:W-:Y:S01]  /*3600*/  @!P4 IMAD.MOV R45, RZ, RZ, -R45 ;  /* 0x000000ffff2dc224 */ /* 0x000fe200078e0a2d */
[----:B------:R-:W-:Y:S01]  /*3610*/  ISETP.GE.AND P4, PT, R123, RZ, PT ;  /* 0x000000ff7b00720c */ /* 0x000fe20003f86270 */
[----:B------:R-:W-:Y:S01]  /*3620*/  IMAD.MOV.U32 R47, RZ, RZ, R42 ;  /* 0x000000ffff2f7224 */ /* 0x000fe200078e002a */
[----:B------:R-:W2:Y:S01]  /*3630*/  LDC.64 R22, c[0x0][0x3a0] ;  /* 0x0000e800ff167b82 */ /* 0x000ea20000000a00 */
[----:B------:R-:W-:Y:S01]  /*3640*/  IMAD.MOV.U32 R49, RZ, RZ, R44 ;  /* 0x000000ffff317224 */ /* 0x000fe200078e002c */
[C---:B------:R-:W-:Y:S01]  /*3650*/  SEL R40, R168.reuse, R10, !P0 ;  /* 0x0000000aa8287207 */ /* 0x040fe20004000000 */
[----:B------:R-:W-:Y:S01]  /*3660*/  @!P1 IMAD.MOV R47, RZ, RZ, -R47 ;  /* 0x000000ffff2f9224 */ /* 0x000fe200078e0a2f */
[----:B------:R-:W-:Y:S01]  /*3670*/  ISETP.GE.AND P1, PT, R121, RZ, PT ;  /* 0x000000ff7900720c */ /* 0x000fe20003f26270 */
[----:B------:R-:W-:Y:S01]  /*3680*/  @!P2 IMAD.MOV R49, RZ, RZ, -R49 ;  /* 0x000000ffff31a224 */ /* 0x000fe200078e0a31 */
[----:B------:R-:W-:Y:S01]  /*3690*/  ISETP.GE.AND P2, PT, R119, RZ, PT ;  /* 0x000000ff7700720c */ /* 0x000fe20003f46270 */
        /* <DEDUP_REMOVED lines=8> */
[----:B------:R-:W-:Y:S01]  /*3720*/  IMAD.MOV.U32 R53, RZ, RZ, R52 ;  /* 0x000000ffff357224 */ /* 0x000fe200078e0034 */
[C---:B------:R-:W-:Y:S01]  /*3730*/  SEL R44, R168.reuse, R18, !P0 ;  /* 0x00000012a82c7207 */ /* 0x040fe20004000000 */
[----:B------:R-:W-:Y:S01]  /*3740*/  @!P3 IMAD.MOV R51, RZ, RZ, -R51 ;  /* 0x000000ffff33b224 */ /* 0x000fe200078e0a33 */
[----:B------:R-:W-:Y:S01]  /*3750*/  ISETP.GE.AND P3, PT, R117, RZ, PT ;  /* 0x000000ff7500720c */ /* 0x000fe20003f66270 */
        /* <DEDUP_REMOVED lines=34> */
[----:B-1----:R-:W-:Y:S01]  /*3980*/  IMAD R17, R193, R20, RZ ;  /* 0x00000014c1117224 */ /* 0x002fe200078e02ff */
[----:B------:R-:W-:Y:S01]  /*3990*/  SEL R62, R168, R70, !P0 ;  /* 0x00000046a83e7207 */ /* 0x000fe20004000000 */
[----:B--2---:R-:W-:Y:S01]  /*39a0*/  VIADD R236, R22, 0x3f ;  /* 0x0000003f16ec7836 */ /* 0x004fe20000000000 */
[----:B------:R-:W-:Y:S01]  /*39b0*/  SEL R64, R168, R72, !P0 ;  /* 0x00000048a8407207 */ /* 0x000fe20004000000 */
        /* <DEDUP_REMOVED lines=10> */
[C---:B------:R-:W-:Y:S01]  /*3a60*/  IMAD R167, R20.reuse, 0x2, R17 ;  /* 0x0000000214a77824 */ /* 0x040fe200078e0211 */
[----:B------:R1:W-:Y:S01]  /*3a70*/  STL [R1], R236 ;  /* 0x000000ec01007387 */ /* 0x0003e20000100800 */
        /* <DEDUP_REMOVED lines=12> */
[----:B------:R-:W-:Y:S01]  /*3b40*/  IMAD R169, R20, 0x2, R167 ;  /* 0x0000000214a97824 */ /* 0x000fe200078e02a7 */
[C---:B------:R-:W-:Y:S01]  /*3b50*/  SEL R125, R168.reuse, R78, !P0 ;  /* 0x0000004ea87d7207 */ /* 0x040fe20004000000 */
[----:B------:R-:W-:Y:S01]  /*3b60*/  @!P6 IMAD.MOV R136, RZ, RZ, -R136 ;  /* 0x000000ffff88e224 */ /* 0x000fe200078e0a88 */
        /* <DEDUP_REMOVED lines=12> */
[----:B------:R-:W-:Y:S01]  /*3c30*/  SEL R92, R168, R6, !P0 ;  /* 0x00000006a85c7207 */ /* 0x000fe20004000000 */
[----:B------:R-:W-:Y:S01]  /*3c40*/  IMAD R23, R4, R23, RZ ;  /* 0x0000001704177224 */ /* 0x000fe200078e02ff */
        /* <DEDUP_REMOVED lines=13> */
[----:B------:R-:W-:Y:S01]  /*3d20*/  UIADD3 UR10, UPT, UPT, UR8, UR10, URZ ;  /* 0x0000000a080a7290 */ /* 0x000fe2000fffe0ff */
        /* <DEDUP_REMOVED lines=12> */
[----:B------:R-:W-:-:S02]  /*3df0*/  SEL R39, R168, R26, !P0 ;  /* 0x0000001aa8277207 */ /* 0x000fc40004000000 */
[----:B------:R-:W-:Y:S01]  /*3e00*/  SEL R61, R168, R68, !P0 ;  /* 0x00000044a83d7207 */ /* 0x000fe20004000000 */
[----:B------:R-:W-:Y:S01]  /*3e10*/  IMAD R26, R20, 0x2, R19 ;  /* 0x00000002141a7824 */ /* 0x000fe200078e0213 */
[C---:B------:R-:W-:Y:S01]  /*3e20*/  SEL R63, R168.reuse, R74, !P0 ;  /* 0x0000004aa83f7207 */ /* 0x040fe20004000000 */
[----:B------:R-:W-:Y:S01]  /*3e30*/  @!P4 IMAD.MOV R126, RZ, RZ, -R126 ;  /* 0x000000ffff7ec224 */ /* 0x000fe200078e0a7e */
[----:B------:R-:W-:Y:S01]  /*3e40*/  SEL R65, R168, R76, !P0 ;  /* 0x0000004ca8417207 */ /* 0x000fe20004000000 */
[----:B------:R-:W-:Y:S01]  /*3e50*/  IMAD R28, R20, 0x2, R26 ;  /* 0x00000002141c7824 */ /* 0x000fe200078e021a */
[C---:B------:R-:W-:Y:S01]  /*3e60*/  SEL R37, R168.reuse, R16, !P0 ;  /* 0x00000010a8257207 */ /* 0x040fe20004000000 */
[----:B------:R-:W-:Y:S01]  /*3e70*/  @!P5 IMAD.MOV R128, RZ, RZ, -R128 ;  /* 0x000000ffff80d224 */ /* 0x000fe200078e0a80 */
[C---:B------:R-:W-:Y:S01]  /*3e80*/  SEL R52, R168.reuse, R3, !P0 ;  /* 0x00000003a8347207 */ /* 0x040fe20004000000 */
[----:B------:R-:W-:Y:S01]  /*3e90*/  @!P3 IMAD.MOV R130, RZ, RZ, -R130 ;  /* 0x000000ffff82b224 */ /* 0x000fe200078e0a82 */
[C---:B------:R-:W-:Y:S01]  /*3ea0*/  SEL R50, R168.reuse, R5, !P0 ;  /* 0x00000005a8327207 */ /* 0x040fe20004000000 */
[----:B------:R-:W-:Y:S01]  /*3eb0*/  @!P1 IMAD.MOV R132, RZ, RZ, -R132 ;  /* 0x000000ffff849224 */ /* 0x000fe200078e0a84 */
[C---:B------:R-:W-:Y:S01]  /*3ec0*/  SEL R47, R168.reuse, R47, !P0 ;  /* 0x0000002fa82f7207 */ /* 0x040fe20004000000 */
[----:B------:R-:W-:Y:S01]  /*3ed0*/  @!P2 IMAD.MOV R134, RZ, RZ, -R134 ;  /* 0x000000ffff86a224 */ /* 0x000fe200078e0a86 */
[----:B------:R-:W-:Y:S01]  /*3ee0*/  SEL R49, R168, R49, !P0 ;  /* 0x00000031a8317207 */ /* 0x000fe20004000000 */
[----:B------:R-:W-:Y:S01]  /*3ef0*/  IMAD R29, R20, 0x2, R28 ;  /* 0x00000002141d7824 */ /* 0x000fe200078e021c */
[----:B------:R-:W-:-:S02]  /*3f00*/  SEL R56, R168, R7, !P0 ;  /* 0x00000007a8387207 */ /* 0x000fc40004000000 */
[----:B------:R-:W-:Y:S01]  /*3f10*/  SEL R54, R168, R9, !P0 ;  /* 0x00000009a8367207 */ /* 0x000fe20004000000 */
[----:B------:R-:W-:Y:S01]  /*3f20*/  IMAD R81, R20, 0x2, R29 ;  /* 0x0000000214517824 */ /* 0x000fe200078e021d */
[C---:B------:R-:W-:Y:S02]  /*3f30*/  SEL R51, R168.reuse, R51, !P0 ;  /* 0x00000033a8337207 */ /* 0x040fe40004000000 */
[C---:B------:R-:W-:Y:S02]  /*3f40*/  SEL R53, R168.reuse, R53, !P0 ;  /* 0x00000035a8357207 */ /* 0x040fe40004000000 */
[C---:B------:R-:W-:Y:S02]  /*3f50*/  SEL R60, R168.reuse, R11, !P0 ;  /* 0x0000000ba83c7207 */ /* 0x040fe40004000000 */
[C---:B------:R-:W-:Y:S02]  /*3f60*/  SEL R58, R168.reuse, R13, !P0 ;  /* 0x0000000da83a7207 */ /* 0x040fe40004000000 */
[----:B------:R-:W-:-:S02]  /*3f70*/  SEL R55, R168, R55, !P0 ;  /* 0x00000037a8377207 */ /* 0x000fc40004000000 */
[C---:B------:R-:W-:Y:S02]  /*3f80*/  SEL R57, R168.reuse, R57, !P0 ;  /* 0x00000039a8397207 */ /* 0x040fe40004000000 */
        /* <DEDUP_REMOVED lines=29> */
[----:B------:R-:W-:Y:S01]  /*4160*/  SEL R168, R168, R136, !P0 ;  /* 0x00000088a8a87207 */ /* 0x000fe20004000000 */
[----:B------:R-:W-:Y:S01]  /*4170*/  BAR.SYNC.DEFER_BLOCKING 0x0 ;  /* 0x0000000000007b1d */ /* 0x000fe20000010000 */
[----:B------:R-:W-:-:S05]  /*4180*/  LOP3.LUT P1, RZ, R101, 0x7f, RZ, 0xc0, !PT ;  /* 0x0000007f65ff7812 */ /* 0x000fca000782c0ff */
[----:B-1--4-:R-:W-:Y:S08]  /*4190*/  BRA.U UP0, `(.L_x_5) ;  /* 0x0000000100187547 */ /* 0x012ff0000b800000 */
[----:B------:R-:W-:Y:S01]  /*41a0*/  ELECT P0, URZ, PT ;  /* 0x0000000000ff782f */ /* 0x000fe20003800000 */
[----:B------:R-:W-:Y:S01]  /*41b0*/  IMAD.MOV.U32 R3, RZ, RZ, 0x1 ;  /* 0x00000001ff037424 */ /* 0x000fe200078e00ff */
[----:B------:R-:W-:Y:S01]  /*41c0*/  UMOV UR5, 0x40 ;  /* 0x0000004000057882 */ /* 0x000fe20000000000 */
[----:B------:R-:W-:Y:S01]  /*41d0*/  UVIRTCOUNT.DEALLOC.SMPOOL 0x80 ;  /* 0x000000800000784c */ /* 0x000fe20000000000 */
[----:B------:R-:W-:-:S09]  /*41e0*/  ULEA UR5, UR4, UR5, 0x18 ;  /* 0x0000000504057291 */ /* 0x000fd2000f8ec0ff */
[----:B------:R1:W-:Y:S03]  /*41f0*/  @P0 STS.U8 [UR5], R3 ;  /* 0x00000003ff000988 */ /* 0x0003e60008000005 */
.L_x_5:
[----:B------:R-:W-:Y:S01]  /*4200*/  STTM.16dp32bit_t0_t15.x64 tmem[UR10], RZ ;  /* 0x000000ff000079ed */ /* 0x000fe20008b0000a */
[----:B------:R-:W-:Y:S01]  /*4210*/  STTM.16dp32bit_t16_t31.x64 tmem[UR10+0x40], RZ ;  /* 0x000040ff000079ed */ /* 0x000fe20008b2000a */
[----:B------:R-:W2:Y:S02]  /*4220*/  FENCE.VIEW.ASYNC.T ;  /* 0x00000000000073c6 */ /* 0x000ea40000000200 */
[----:B--2---:R-:W-:Y:S01]  /*4230*/  VOTEU.ALL UP1, P1 ;  /* 0x0000000000ff7886 */ /* 0x004fe20000820000 */
[----:B------:R-:W-:Y:S01]  /*4240*/  IMAD R27, R20, 0x2, R81 ;  /* 0x00000002141b7824 */ /* 0x000fe200078e0251 */
[----:B------:R-:W-:Y:S01]  /*4250*/  VOTEU.ALL UP2, P1 ;  /* 0x0000000000ff7886 */ /* 0x000fe20000840000 */
[----:B------:R-:W-:Y:S01]  /*4260*/  ISETP.GT.AND P0, PT, R236, 0x3f, PT ;  /* 0x0000003fec00780c */ /* 0x000fe20003f04270 */
[----:B------:R-:W-:Y:S01]  /*4270*/  IMAD.SHL.U32 R86, R23, 0x2, RZ ;  /* 0x0000000217567824 */ /* 0x000fe200078e00ff */
[----:B------:R-:W-:-:S04]  /*4280*/  @!UP1 UIADD3 UR4, UPT, UPT, -UR6, 0x100000, URZ ;  /* 0x0010000006049890 */ /* 0x000fc8000fffe1ff */
[----:B------:R-:W-:Y:S02]  /*4290*/  @!UP1 USHF.L.U32 UR5, UR4, 0xb, URZ ;  /* 0x0000000b04059899 */ /* 0x000fe400080006ff */
[----:B------:R-:W-:Y:S01]  /*42a0*/  @!UP1 USHF.L.U32 UR4, UR4, 0x1, URZ ;  /* 0x0000000104049899 */ /* 0x000fe200080006ff */
[----:B------:R-:W-:Y:S01]  /*42b0*/  BAR.SYNC.DEFER_BLOCKING 0x0 ;  /* 0x0000000000007b1d */ /* 0x000fe20000010000 */
[----:B------:R-:W-:Y:S01]  /*42c0*/  IMAD R80, R20, 0x2, R27 ;  /* 0x0000000214507824 */ /* 0x000fe200078e021b */
[----:B------:R-:W-:Y:S02]  /*42d0*/  ISETP.LT.AND P2, PT, R25, R22, P0 ;  /* 0x000000161900720c */ /* 0x000fe40000741270 */
[----:B------:R-:W-:Y:S01]  /*42e0*/  IADD3 R170, P3, PT, R86, UR16, RZ ;  /* 0x0000001056aa7c10 */ /* 0x000fe2000ff7e0ff */
[----:B-1----:R-:W-:-:S03]  /*42f0*/  IMAD R3, R20, 0x2, R80 ;  /* 0x0000000214037824 */ /* 0x002fc600078e0250 */
[----:B------:R-:W-:Y:S01]  /*4300*/  LEA.HI.X.SX32 R195, R23, UR17, 0x1, P3 ;  /* 0x0000001117c37c11 */ /* 0x000fe200098f0eff */
[----:B------:R-:W-:Y:S01]  /*4310*/  IMAD R9, R20, 0x2, R3 ;  /* 0x0000000214097824 */ /* 0x000fe200078e0203 */
[----:B------:R-:W-:-:S03]  /*4320*/  LEA R4, P3, R213, R170, 0x1 ;  /* 0x000000aad5047211 */ /* 0x000fc600078608ff */
[C---:B------:R-:W-:Y:S01]  /*4330*/  IMAD R25, R20.reuse, 0x2, R9 ;  /* 0x0000000214197824 */ /* 0x040fe200078e0209 */
[----:B------:R-:W-:Y:S01]  /*4340*/  LEA.HI.X.SX32 R5, R213, R195, 0x1, P3 ;  /* 0x000000c3d5057211 */ /* 0x000fe200018f0eff */
[----:B------:R-:W1:Y:S02]  /*4350*/  FENCE.VIEW.ASYNC.S ;  /* 0x00000000000073c6 */ /* 0x000e640000000000 */
[----:B-1----:R1:W2:Y:S02]  /*4360*/  @!UP2 SYNCS.EXCH.64 URZ, [UR11], UR4 ;  /* 0x000000040bffa5b2 */ /* 0x0022a40008000100 */
[----:B--2---:R-:W-:Y:S01]  /*4370*/  BAR.SYNC.DEFER_BLOCKING 0x0 ;  /* 0x0000000000007b1d */ /* 0x004fe20000010000 */
[----:B------:R-:W-:Y:S01]  /*4380*/  IMAD R31, R20, 0x2, R25 ;  /* 0x00000002141f7824 */ /* 0x000fe200078e0219 */
[----:B------:R-:W-:-:S03]  /*4390*/  ISETP.LT.AND P4, PT, R15, R22, P0 ;  /* 0x000000160f00720c */ /* 0x000fc60000781270 */
[----:B------:R-:W-:Y:S01]  /*43a0*/  IMAD R11, R20, 0x2, R31 ;  /* 0x00000002140b7824 */ /* 0x000fe200078e021f */
[----:B------:R-:W-:-:S03]  /*43b0*/  LOP3.LUT R218, R193, 0x18, RZ, 0xfc, !PT ;  /* 0x00000018c1da7812 */ /* 0x000fc600078efcff */
[C---:B------:R-:W-:Y:S01]  /*43c0*/  IMAD R13, R20.reuse, 0x2, R11 ;  /* 0x00000002140d7824 */ /* 0x040fe200078e020b */
[----:B------:R-:W-:Y:S01]  /*43d0*/  LOP3.LUT R217, R193, 0x1a, RZ, 0xfc, !PT ;  /* 0x0000001ac1d97812 */ /* 0x000fe200078efcff */
[----:B-1----:R-:W1:Y:S02]  /*43e0*/  LDCU UR4, c[0x0][0x3b0] ;  /* 0x00007600ff0477ac */ /* 0x002e640008000800 */
[----:B------:R-:W-:Y:S01]  /*43f0*/  IMAD R87, R20, 0x2, R13 ;  /* 0x0000000214577824 */ /* 0x000fe200078e020d */
[----:B------:R-:W-:Y:S02]  /*4400*/  PRMT R196, RZ, 0x7610, R196 ;  /* 0x00007610ffc47816 */ /* 0x000fe400000000c4 */
[----:B------:R-:W-:Y:S01]  /*4410*/  ISETP.LT.AND P3, PT, R218, R22, P0 ;  /* 0x00000016da00720c */ /* 0x000fe20000761270 */
[----:B------:R-:W-:Y:S01]  /*4420*/  IMAD R85, R20, 0x2, R87 ;  /* 0x0000000214557824 */ /* 0x000fe200078e0257 */
[----:B0-----:R0:W2:Y:S01]  /*4430*/  @P2 LDG.E.U16 R194, desc[UR20][R4.64] ;  /* 0x0000001404c22981 */ /* 0x0010a2000c1e1500 */
[----:B------:R-:W-:-:S02]  /*4440*/  LEA R6, P2, R29, R170, 0x1 ;  /* 0x000000aa1d067211 */ /* 0x000fc400078408ff */
[----:B------:R-:W-:Y:S02]  /*4450*/  PRMT R192, RZ, 0x7610, R192 ;  /* 0x00007610ffc07816 */ /* 0x000fe400000000c0 */
[-C--:B------:R-:W-:Y:S02]  /*4460*/  LEA.HI.X.SX32 R7, R29, R195.reuse, 0x1, P2 ;  /* 0x000000c31d077211 */ /* 0x080fe400010f0eff */
[----:B------:R-:W-:Y:S01]  /*4470*/  ISETP.LT.AND P2, PT, R217, R22, P0 ;  /* 0x00000016d900720c */ /* 0x000fe20000741270 */
[C---:B------:R-:W-:Y:S01]  /*4480*/  IMAD R15, R20.reuse, 0x2, R85 ;  /* 0x00000002140f7824 */ /* 0x040fe200078e0255 */
[C---:B0-----:R-:W-:Y:S01]  /*4490*/  LEA R4, P5, R3.reuse, R170, 0x1 ;  /* 0x000000aa03047211 */ /* 0x041fe200078a08ff */
[----:B------:R0:W3:Y:S01]  /*44a0*/  @P4 LDG.E.U16 R196, desc[UR20][R6.64] ;  /* 0x0000001406c44981 */ /* 0x0000e2000c1e1500 */
[----:B------:R-:W-:Y:S01]  /*44b0*/  PRMT R180, RZ, 0x7610, R180 ;  /* 0x00007610ffb47816 */ /* 0x000fe200000000b4 */
[----:B------:R-:W-:Y:S01]  /*44c0*/  IMAD R89, R20, 0x2, R15 ;  /* 0x0000000214597824 */ /* 0x000fe200078e020f */
[----:B------:R-:W-:-:S02]  /*44d0*/  LEA.HI.X.SX32 R5, R3, R195, 0x1, P5 ;  /* 0x000000c303057211 */ /* 0x000fc400028f0eff */
[----:B------:R-:W-:Y:S02]  /*44e0*/  LOP3.LUT R3, R193, 0x20, RZ, 0xfc, !PT ;  /* 0x00000020c1037812 */ /* 0x000fe400078efcff */
[C---:B0-----:R-:W-:Y:S01]  /*44f0*/  LEA R6, P4, R9.reuse, R170, 0x1 ;  /* 0x000000aa09067211 */ /* 0x041fe200078808ff */
[----:B------:R0:W4:Y:S03]  /*4500*/  @P3 LDG.E.U16 R192, desc[UR20][R4.64] ;  /* 0x0000001404c03981 */ /* 0x000126000c1e1500 */
[----:B------:R-:W-:Y:S01]  /*4510*/  LEA.HI.X.SX32 R7, R9, R195, 0x1, P4 ;  /* 0x000000c309077211 */ /* 0x000fe200020f0eff */
[----:B------:R-:W-:Y:S01]  /*4520*/  IMAD R91, R20, 0x2, R89 ;  /* 0x00000002145b7824 */ /* 0x000fe200078e0259 */
[----:B------:R-:W-:-:S03]  /*4530*/  ISETP.LT.AND P3, PT, R3, R22, P0 ;  /* 0x000000160300720c */ /* 0x000fc60000761270 */
[----:B------:R5:W2:Y:S01]  /*4540*/  @P2 LDG.E.U16 R180, desc[UR20][R6.64] ;  /* 0x0000001406b42981 */ /* 0x000aa2000c1e1500 */
[----:B0-----:R-:W-:Y:S01]  /*4550*/  LOP3.LUT R4, R193, 0x22, RZ, 0xfc, !PT ;  /* 0x00000022c1047812 */ /* 0x001fe200078efcff */
[----:B------:R-:W-:-:S03]  /*4560*/  IMAD R33, R20, 0x2, R91 ;  /* 0x0000000214217824 */ /* 0x000fc600078e025b */
[----:B------:R-:W-:Y:S02]  /*4570*/  ISETP.LT.AND P2, PT, R4, R22, P0 ;  /* 0x000000160400720c */ /* 0x000fe40000741270 */
[CC--:B-----5:R-:W-:Y:S02]  /*4580*/  LEA R6, P4, R11.reuse, R170.reuse, 0x1 ;  /* 0x000000aa0b067211 */ /* 0x0e0fe400078808ff */
[----:B------:R-:W-:Y:S02]  /*4590*/  PRMT R191, RZ, 0x7610, R191 ;  /* 0x00007610ffbf7816 */ /* 0x000fe400000000bf */
[-C--:B------:R-:W-:Y:S01]  /*45a0*/  LEA.HI.X.SX32 R7, R11, R195.reuse, 0x1, P4 ;  /* 0x000000c30b077211 */ /* 0x080fe200020f0eff */
[C---:B------:R-:W-:Y:S01]  /*45b0*/  IMAD R11, R20.reuse, 0x2, R33 ;  /* 0x00000002140b7824 */ /* 0x040fe200078e0221 */
[----:B------:R-:W-:Y:S02]  /*45c0*/  LEA R8, P5, R13, R170, 0x1 ;  /* 0x000000aa0d087211 */ /* 0x000fe400078a08ff */
[----:B------:R-:W-:Y:S01]  /*45d0*/  LOP3.LUT R5, R193, 0x28, RZ, 0xfc, !PT ;  /* 0x00000028c1057812 */ /* 0x000fe200078efcff */
[C---:B------:R-:W-:Y:S01]  /*45e0*/  IMAD R95, R20.reuse, 0x2, R11 ;  /* 0x00000002145f7824 */ /* 0x040fe200078e020b */
[----:B------:R-:W-:Y:S01]  /*45f0*/  PRMT R187, RZ, 0x7610, R187 ;  /* 0x00007610ffbb7816 */ /* 0x000fe200000000bb */
[----:B------:R0:W5:Y:S01]  /*4600*/  @P3 LDG.E.U16 R191, desc[UR20][R6.64] ;  /* 0x0000001406bf3981 */ /* 0x000162000c1e1500 */
[----:B------:R-:W-:Y:S01]  /*4610*/  LEA.HI.X.SX32 R9, R13, R195, 0x1, P5 ;  /* 0x000000c30d097211 */ /* 0x000fe200028f0eff */
[----:B------:R-:W-:Y:S01]  /*4620*/  IMAD R97, R20, 0x2, R95 ;  /* 0x0000000214617824 */ /* 0x000fe200078e025f */
[----:B------:R-:W-:-:S03]  /*4630*/  ISETP.LT.AND P3, PT, R5, R22, P0 ;  /* 0x000000160500720c */ /* 0x000fc60000761270 */
[----:B------:R1:W2:Y:S01]  /*4640*/  @P2 LDG.E.U16 R187, desc[UR20][R8.64] ;  /* 0x0000001408bb2981 */ /* 0x0002a2000c1e1500 */
[----:B------:R-:W-:Y:S01]  /*4650*/  IMAD R83, R20, 0x2, R97 ;  /* 0x0000000214537824 */ /* 0x000fe200078e0261 */
[C---:B0-----:R-:W-:Y:S02]  /*4660*/  LOP3.LUT R6, R193.reuse, 0x30, RZ, 0xfc, !PT ;  /* 0x00000030c1067812 */ /* 0x041fe400078efcff */
[----:B------:R-:W-:Y:S02]  /*4670*/  LOP3.LUT R7, R193, 0x38, RZ, 0xfc, !PT ;  /* 0x00000038c1077812 */ /* 0x000fe400078efcff */
[----:B------:R-:W-:Y:S02]  /*4680*/  ISETP.LT.AND P4, PT, R6, R22, P0 ;  /* 0x000000160600720c */ /* 0x000fe40000781270 */
[C---:B-1----:R-:W-:Y:S02]  /*4690*/  LEA R8, P2, R15.reuse, R170, 0x1 ;  /* 0x000000aa0f087211 */ /* 0x042fe400078408ff */
[----:B------:R-:W-:Y:S01]  /*46a0*/  PRMT R190, RZ, 0x7610, R190 ;  /* 0x00007610ffbe7816 */ /* 0x000fe200000000be */
[----:B------:R-:W-:Y:S01]  /*46b0*/  IMAD R99, R20, 0x2, R83 ;  /* 0x0000000214637824 */ /* 0x000fe200078e0253 */
[----:B------:R-:W-:-:S02]  /*46c0*/  LEA.HI.X.SX32 R9, R15, R195, 0x1, P2 ;  /* 0x000000c30f097211 */ /* 0x000fc400010f0eff */
[----:B------:R-:W-:Y:S02]  /*46d0*/  ISETP.LT.AND P2, PT, R7, R22, P0 ;  /* 0x000000160700720c */ /* 0x000fe40000741270 */
[-C--:B------:R-:W-:Y:S01]  /*46e0*/  LEA R10, P5, R11, R170.reuse, 0x1 ;  /* 0x000000aa0b0a7211 */ /* 0x080fe200078a08ff */
[----:B------:R0:W2:Y:S01]  /*46f0*/  @P3 LDG.E.U16 R190, desc[UR20][R8.64] ;  /* 0x0000001408be3981 */ /* 0x0000a2000c1e1500 */
[----:B------:R-:W-:Y:S02]  /*4700*/  PRMT R189, RZ, 0x7610, R189 ;  /* 0x00007610ffbd7816 */ /* 0x000fe400000000bd */
[----:B------:R-:W-:Y:S02]  /*4710*/  LEA R12, P3, R99, R170, 0x1 ;  /* 0x000000aa630c7211 */ /* 0x000fe400078608ff */
[----:B------:R-:W-:Y:S02]  /*4720*/  LEA.HI.X.SX32 R11, R11, R195, 0x1, P5 ;  /* 0x000000c30b0b7211 */ /* 0x000fe400028f0eff */
[----:B------:R-:W-:-:S02]  /*4730*/  PRMT R188, RZ, 0x7610, R188 ;  /* 0x00007610ffbc7816 */ /* 0x000fc400000000bc */
[C---:B0-----:R-:W-:Y:S01]  /*4740*/  LOP3.LUT R8, R193.reuse, 0x2a, RZ, 0xfc, !PT ;  /* 0x0000002ac1087812 */ /* 0x041fe200078efcff */
[----:B------:R0:W2:Y:S01]  /*4750*/  @P4 LDG.E.U16 R189, desc[UR20][R10.64] ;  /* 0x000000140abd4981 */ /* 0x0000a2000c1e1500 */
[----:B------:R-:W-:Y:S02]  /*4760*/  LOP3.LUT R9, R193, 0x32, RZ, 0xfc, !PT ;  /* 0x00000032c1097812 */ /* 0x000fe400078efcff */
[----:B------:R-:W-:Y:S02]  /*4770*/  LEA.HI.X.SX32 R13, R99, R195, 0x1, P3 ;  /* 0x000000c3630d7211 */ /* 0x000fe400018f0eff */
[-C--:B------:R-:W-:Y:S02]  /*4780*/  ISETP.LT.AND P3, PT, R8, R22.reuse, P0 ;  /* 0x000000160800720c */ /* 0x080fe40000761270 */
[----:B------:R-:W-:Y:S01]  /*4790*/  ISETP.LT.AND P4, PT, R9, R22, P0 ;  /* 0x000000160900720c */ /* 0x000fe20000781270 */
[----:B------:R1:W2:Y:S01]  /*47a0*/  @P2 LDG.E.U16 R188, desc[UR20][R12.64] ;  /* 0x000000140cbc2981 */ /* 0x0002a2000c1e1500 */
[----:B------:R-:W-:-:S02]  /*47b0*/  LEA R14, P5, R95, R170, 0x1 ;  /* 0x000000aa5f0e7211 */ /* 0x000fc400078a08ff */
[----:B0-----:R-:W-:Y:S02]  /*47c0*/  LOP3.LUT R10, R193, 0x3a, RZ, 0xfc, !PT ;  /* 0x0000003ac10a7812 */ /* 0x001fe400078efcff */
[----:B------:R-:W-:Y:S02]  /*47d0*/  PRMT R186, RZ, 0x7610, R186 ;  /* 0x00007610ffba7816 */ /* 0x000fe400000000ba */
[----:B------:R-:W-:Y:S02]  /*47e0*/  PRMT R185, RZ, 0x7610, R185 ;  /* 0x00007610ffb97816 */ /* 0x000fe400000000b9 */
[----:B-1----:R-:W-:Y:S01]  /*47f0*/  LEA R12, P2, R89, R170, 0x1 ;  /* 0x000000aa590c7211 */ /* 0x002fe200078408ff */
[----:B------:R-:W-:Y:S01]  /*4800*/  IMAD R99, R20, 0x2, R99 ;  /* 0x0000000214637824 */ /* 0x000fe200078e0263 */
[-C--:B------:R-:W-:Y:S02]  /*4810*/  LEA.HI.X.SX32 R15, R95, R195.reuse, 0x1, P5 ;  /* 0x000000c35f0f7211 */ /* 0x080fe400028f0eff */
[----:B------:R-:W-:-:S02]  /*4820*/  LEA.HI.X.SX32 R13, R89, R195, 0x1, P2 ;  /* 0x000000c3590d7211 */ /* 0x000fc400010f0eff */
[----:B------:R-:W-:Y:S01]  /*4830*/  ISETP.LT.AND P2, PT, R10, R22, P0 ;  /* 0x000000160a00720c */ /* 0x000fe20000741270 */
[----:B------:R-:W2:Y:S01]  /*4840*/  @P4 LDG.E.U16 R185, desc[UR20][R14.64] ;  /* 0x000000140eb94981 */ /* 0x000ea2000c1e1500 */
[----:B------:R-:W-:-:S03]  /*4850*/  LOP3.LUT R18, R193, 0xa, RZ, 0xfc, !PT ;  /* 0x0000000ac1127812 */ /* 0x000fc600078efcff */
[----:B------:R0:W2:Y:S01]  /*4860*/  @P3 LDG.E.U16 R186, desc[UR20][R12.64] ;  /* 0x000000140cba3981 */ /* 0x0000a2000c1e1500 */
[----:B------:R-:W-:Y:S02]  /*4870*/  ISETP.LT.AND P4, PT, R18, R22, P0 ;  /* 0x000000161200720c */ /* 0x000fe40000781270 */
[----:B------:R-:W-:Y:S02]  /*4880*/  SHF.R.U32.HI R11, RZ, 0x6, R101 ;  /* 0x00000006ff0b7819 */ /* 0x000fe40000011665 */
[----:B------:R-:W-:Y:S02]  /*4890*/  PRMT R184, RZ, 0x7610, R184 ;  /* 0x00007610ffb87816 */ /* 0x000fe400000000b8 */
[-C--:B0-----:R-:W-:Y:S02]  /*48a0*/  LEA R12, P3, R99, R170.reuse, 0x1 ;  /* 0x000000aa630c7211 */ /* 0x081fe400078608ff */
[----:B------:R-:W-:Y:S02]  /*48b0*/  LEA R14, P5, R19, R170, 0x1 ;  /* 0x000000aa130e7211 */ /* 0x000fe400078a08ff */
[----:B------:R-:W-:-:S02]  /*48c0*/  LEA.HI.X.SX32 R13, R99, R195, 0x1, P3 ;  /* 0x000000c3630d7211 */ /* 0x000fc400018f0eff */
[----:B------:R-:W-:Y:S02]  /*48d0*/  SGXT.U32 R11, R11, 0x1 ;  /* 0x000000010b0b781a */ /* 0x000fe40000000000 */
[----:B------:R-:W-:Y:S01]  /*48e0*/  PRMT R183, RZ, 0x7610, R183 ;  /* 0x00007610ffb77816 */ /* 0x000fe200000000b7 */
[----:B------:R0:W2:Y:S01]  /*48f0*/  @P2 LDG.E.U16 R184, desc[UR20][R12.64] ;  /* 0x000000140cb82981 */ /* 0x0000a2000c1e1500 */
[----:B------:R-:W-:Y:S02]  /*4900*/  LEA.HI.X.SX32 R15, R19, R195, 0x1, P5 ;  /* 0x000000c3130f7211 */ /* 0x000fe400028f0eff */
[----:B------:R-:W-:-:S03]  /*4910*/  ISETP.LT.AND P2, PT, R11, R22, P0 ;  /* 0x000000160b00720c */ /* 0x000fc60000741270 */
[----:B------:R1:W2:Y:S01]  /*4920*/  @P4 LDG.E.U16 R183, desc[UR20][R14.64] ;  /* 0x000000140eb74981 */ /* 0x0002a2000c1e1500 */
[C---:B------:R-:W-:Y:S02]  /*4930*/  LEA R88, P4, R17.reuse, R170, 0x1 ;  /* 0x000000aa11587211 */ /* 0x040fe400078808ff */
[----:B------:R-:W-:Y:S02]  /*4940*/  PRMT R197, RZ, 0x7610, R197 ;  /* 0x00007610ffc57816 */ /* 0x000fe400000000c5 */
[----:B------:R-:W-:-:S05]  /*4950*/  LEA.HI.X.SX32 R89, R17, R195, 0x1, P4 ;  /* 0x000000c311597211 */ /* 0x000fca00020f0eff */
[----:B------:R-:W2:Y:S01]  /*4960*/  @P2 LDG.E.U16 R197, desc[UR20][R88.64] ;  /* 0x0000001458c52981 */ /* 0x000ea2000c1e1500 */
[----:B------:R-:W-:-:S04]  /*4970*/  LOP3.LUT R16, R193, 0x12, RZ, 0xfc, !PT ;  /* 0x00000012c1107812 */ /* 0x000fc800078efcff */
[----:B------:R-:W-:Y:S02]  /*4980*/  ISETP.LT.AND P3, PT, R16, R22, P0 ;  /* 0x000000161000720c */ /* 0x000fe40000761270 */
[C---:B0-----:R-:W-:Y:S02]  /*4990*/  LEA R12, P6, R81.reuse, R170, 0x1 ;  /* 0x000000aa510c7211 */ /* 0x041fe400078c08ff */
[----:B------:R-:W-:Y:S02]  /*49a0*/  PRMT R182, RZ, 0x7610, R182 ;  /* 0x00007610ffb67816 */ /* 0x000fe400000000b6 */
[----:B------:R-:W-:Y:S02]  /*49b0*/  LEA.HI.X.SX32 R13, R81, R195, 0x1, P6 ;  /* 0x000000c3510d7211 */ /* 0x000fe400030f0eff */
[C---:B------:R-:W-:Y:S02]  /*49c0*/  LOP3.LUT R216, R193.reuse, 0x1c, RZ, 0xfc, !PT ;  /* 0x0000001cc1d87812 */ /* 0x040fe400078efcff */
[----:B------:R-:W-:-:S03]  /*49d0*/  LOP3.LUT R11, R193, 0x24, RZ, 0xfc, !PT ;  /* 0x00000024c10b7812 */ /* 0x000fc600078efcff */
[----:B------:R0:W2:Y:S01]  /*49e0*/  @P3 LDG.E.U16 R182, desc[UR20][R12.64] ;  /* 0x000000140cb63981 */ /* 0x0000a2000c1e1500 */
[-C--:B------:R-:W-:Y:S02]  /*49f0*/  ISETP.LT.AND P3, PT, R216, R22.reuse, P0 ;  /* 0x00000016d800720c */ /* 0x080fe40000761270 */
[----:B------:R-:W-:Y:S02]  /*4a00*/  ISETP.LT.AND P4, PT, R11, R22, P0 ;  /* 0x000000160b00720c */ /* 0x000fe40000781270 */
[-C--:B------:R-:W-:Y:S02]  /*4a10*/  LEA R16, P5, R25, R170.reuse, 0x1 ;  /* 0x000000aa19107211 */ /* 0x080fe400078a08ff */
[----:B-1----:R-:W-:Y:S02]  /*4a20*/  LEA R14, P6, R87, R170, 0x1 ;  /* 0x000000aa570e7211 */ /* 0x002fe400078c08ff */
[----:B------:R-:W-:Y:S02]  /*4a30*/  PRMT R173, RZ, 0x7610, R173 ;  /* 0x00007610ffad7816 */ /* 0x000fe400000000ad */
[----:B0-----:R-:W-:-:S02]  /*4a40*/  LOP3.LUT R12, R193, 0x2c, RZ, 0xfc, !PT ;  /* 0x0000002cc10c7812 */ /* 0x001fc400078efcff */
[-C--:B------:R-:W-:Y:S02]  /*4a50*/  LEA.HI.X.SX32 R17, R25, R195.reuse, 0x1, P5 ;  /* 0x000000c319117211 */ /* 0x080fe400028f0eff */
[----:B------:R-:W-:Y:S02]  /*4a60*/  PRMT R179, RZ, 0x7610, R179 ;  /* 0x00007610ffb37816 */ /* 0x000fe400000000b3 */
[----:B------:R-:W-:Y:S01]  /*4a70*/  ISETP.LT.AND P2, PT, R12, R22, P0 ;  /* 0x000000160c00720c */ /* 0x000fe20000741270 */
[----:B------:R0:W2:Y:S01]  /*4a80*/  @P3 LDG.E.U16 R173, desc[UR20][R16.64] ;  /* 0x0000001410ad3981 */ /* 0x0000a2000c1e1500 */
[----:B------:R-:W-:Y:S02]  /*4a90*/  LEA.HI.X.SX32 R15, R87, R195, 0x1, P6 ;  /* 0x000000c3570f7211 */ /* 0x000fe400030f0eff */
[----:B------:R-:W-:-:S03]  /*4aa0*/  LOP3.LUT R13, R193, 0x34, RZ, 0xfc, !PT ;  /* 0x00000034c10d7812 */ /* 0x000fc600078efcff */
[----:B------:R1:W2:Y:S01]  /*4ab0*/  @P4 LDG.E.U16 R179, desc[UR20][R14.64] ;  /* 0x000000140eb34981 */ /* 0x0002a2000c1e1500 */
[----:B------:R-:W-:Y:S02]  /*4ac0*/  ISETP.LT.AND P3, PT, R13, R22, P0 ;  /* 0x000000160d00720c */ /* 0x000fe40000761270 */
[CC--:B0-----:R-:W-:Y:S02]  /*4ad0*/  LEA R16, P5, R91.reuse, R170.reuse, 0x1 ;  /* 0x000000aa5b107211 */ /* 0x0c1fe400078a08ff */
[----:B------:R-:W-:Y:S01]  /*4ae0*/  PRMT R178, RZ, 0x7610, R178 ;  /* 0x00007610ffb27816 */ /* 0x000fe200000000b2 */
[----:B------:R-:W-:Y:S01]  /*4af0*/  IMAD R181, R20, 0x2, R99 ;  /* 0x0000000214b57824 */ /* 0x000fe200078e0263 */
[----:B------:R-:W-:Y:S02]  /*4b00*/  LEA.HI.X.SX32 R17, R91, R195, 0x1, P5 ;  /* 0x000000c35b117211 */ /* 0x000fe400028f0eff */
[----:B-1----:R-:W-:Y:S02]  /*4b10*/  LOP3.LUT R14, R193, 0x3c, RZ, 0xfc, !PT ;  /* 0x0000003cc10e7812 */ /* 0x002fe400078efcff */
[----:B------:R-:W-:Y:S01]  /*4b20*/  LEA R24, P5, R97, R170, 0x1 ;  /* 0x000000aa61187211 */ /* 0x000fe200078a08ff */
[----:B------:R0:W2:Y:S01]  /*4b30*/  @P2 LDG.E.U16 R178, desc[UR20][R16.64] ;  /* 0x0000001410b22981 */ /* 0x0000a2000c1e1500 */
[----:B------:R-:W-:-:S02]  /*4b40*/  ISETP.LT.AND P4, PT, R14, R22, P0 ;  /* 0x000000160e00720c */ /* 0x000fc40000781270 */
[----:B------:R-:W-:Y:S02]  /*4b50*/  PRMT R177, RZ, 0x7610, R177 ;  /* 0x00007610ffb17816 */ /* 0x000fe400000000b1 */
[-C--:B------:R-:W-:Y:S02]  /*4b60*/  LEA.HI.X.SX32 R25, R97, R195.reuse, 0x1, P5 ;  /* 0x000000c361197211 */ /* 0x080fe400028f0eff */
[----:B------:R-:W-:Y:S02]  /*4b70*/  LOP3.LUT R30, R193, 0xc, RZ, 0xfc, !PT ;  /* 0x0000000cc11e7812 */ /* 0x000fe400078efcff */
[C---:B0-----:R-:W-:Y:S01]  /*4b80*/  LEA R16, P2, R181.reuse, R170, 0x1 ;  /* 0x000000aab5107211 */ /* 0x041fe200078408ff */
[----:B------:R0:W2:Y:S01]  /*4b90*/  @P3 LDG.E.U16 R177, desc[UR20][R24.64] ;  /* 0x0000001418b13981 */ /* 0x0000a2000c1e1500 */
[----:B------:R-:W-:Y:S02]  /*4ba0*/  PRMT R176, RZ, 0x7610, R176 ;  /* 0x00007610ffb07816 */ /* 0x000fe400000000b0 */
[----:B------:R-:W-:-:S02]  /*4bb0*/  LEA.HI.X.SX32 R17, R181, R195, 0x1, P2 ;  /* 0x000000c3b5117211 */ /* 0x000fc400010f0eff */
[----:B------:R-:W-:Y:S02]  /*4bc0*/  ISETP.LT.AND P3, PT, R30, R22, P0 ;  /* 0x000000161e00720c */ /* 0x000fe40000761270 */
[C---:B------:R-:W-:Y:S01]  /*4bd0*/  LOP3.LUT R18, R193.reuse, 0x14, RZ, 0xfc, !PT ;  /* 0x00000014c1127812 */ /* 0x040fe200078efcff */
[----:B------:R1:W2:Y:S01]  /*4be0*/  @P4 LDG.E.U16 R176, desc[UR20][R16.64] ;  /* 0x0000001410b04981 */ /* 0x0002a2000c1e1500 */
[----:B0-----:R-:W-:Y:S02]  /*4bf0*/  LEA R24, P4, R26, R170, 0x1 ;  /* 0x000000aa1a187211 */ /* 0x001fe400078808ff */
[----:B------:R-:W-:Y:S02]  /*4c00*/  ISETP.LT.AND P2, PT, R18, R22, P0 ;  /* 0x000000161200720c */ /* 0x000fe40000741270 */
[----:B------:R-:W-:Y:S02]  /*4c10*/  LOP3.LUT R215, R193, 0x1e, RZ, 0xfc, !PT ;  /* 0x0000001ec1d77812 */ /* 0x000fe400078efcff */
[----:B------:R-:W-:-:S02]  /*4c20*/  PRMT R175, RZ, 0x7610, R175 ;  /* 0x00007610ffaf7816 */ /* 0x000fc400000000af */
[-C--:B------:R-:W-:Y:S02]  /*4c30*/  LEA.HI.X.SX32 R25, R26, R195.reuse, 0x1, P4 ;  /* 0x000000c31a197211 */ /* 0x080fe400020f0eff */
[----:B-1----:R-:W-:Y:S02]  /*4c40*/  LEA R16, P5, R27, R170, 0x1 ;  /* 0x000000aa1b107211 */ /* 0x002fe400078a08ff */
[----:B------:R-:W-:Y:S01]  /*4c50*/  ISETP.LT.AND P4, PT, R215, R22, P0 ;  /* 0x00000016d700720c */ /* 0x000fe20000781270 */
[----:B------:R0:W2:Y:S01]  /*4c60*/  @P3 LDG.E.U16 R175, desc[UR20][R24.64] ;  /* 0x0000001418af3981 */ /* 0x0000a2000c1e1500 */
[----:B------:R-:W-:Y:S02]  /*4c70*/  PRMT R174, RZ, 0x7610, R174 ;  /* 0x00007610ffae7816 */ /* 0x000fe400000000ae */
[----:B------:R-:W-:Y:S02]  /*4c80*/  LOP3.LUT R15, R193, 0x26, RZ, 0xfc, !PT ;  /* 0x00000026c10f7812 */ /* 0x000fe400078efcff */
[----:B------:R-:W-:-:S02]  /*4c90*/  LEA.HI.X.SX32 R17, R27, R195, 0x1, P5 ;  /* 0x000000c31b117211 */ /* 0x000fc400028f0eff */
[----:B------:R-:W-:Y:S02]  /*4ca0*/  ISETP.LT.AND P3, PT, R15, R22, P0 ;  /* 0x000000160f00720c */ /* 0x000fe40000761270 */
[CC--:B0-----:R-:W-:Y:S01]  /*4cb0*/  LEA R24, P5, R31.reuse, R170.reuse, 0x1 ;  /* 0x000000aa1f187211 */ /* 0x0c1fe200078a08ff */
[----:B------:R0:W2:Y:S01]  /*4cc0*/  @P2 LDG.E.U16 R174, desc[UR20][R16.64] ;  /* 0x0000001410ae2981 */ /* 0x0000a2000c1e1500 */
[----:B------:R-:W-:Y:S02]  /*4cd0*/  PRMT R172, RZ, 0x7610, R172 ;  /* 0x00007610ffac7816 */ /* 0x000fe400000000ac */
[----:B------:R-:W-:Y:S02]  /*4ce0*/  LEA.HI.X.SX32 R25, R31, R195, 0x1, P5 ;  /* 0x000000c31f197211 */ /* 0x000fe400028f0eff */
[----:B------:R-:W-:Y:S02]  /*4cf0*/  LEA R30, P2, R85, R170, 0x1 ;  /* 0x000000aa551e7211 */ /* 0x000fe400078408ff */
[----:B------:R-:W-:Y:S01]  /*4d00*/  PRMT R87, RZ, 0x7610, R87 ;  /* 0x00007610ff577816 */ /* 0x000fe20000000057 */
[----:B------:R1:W2:Y:S01]  /*4d10*/  @P4 LDG.E.U16 R172, desc[UR20][R24.64] ;  /* 0x0000001418ac4981 */ /* 0x0002a2000c1e1500 */
[----:B0-----:R-:W-:-:S02]  /*4d20*/  LOP3.LUT R16, R193, 0x2e, RZ, 0xfc, !PT ;  /* 0x0000002ec1107812 */ /* 0x001fc400078efcff */
[-C--:B------:R-:W-:Y:S02]  /*4d30*/  LEA.HI.X.SX32 R31, R85, R195.reuse, 0x1, P2 ;  /* 0x000000c3551f7211 */ /* 0x080fe400010f0eff */
[----:B------:R-:W-:Y:S02]  /*4d40*/  ISETP.LT.AND P2, PT, R16, R22, P0 ;  /* 0x000000161000720c */ /* 0x000fe40000741270 */
[----:B------:R-:W-:Y:S01]  /*4d50*/  LEA R32, P4, R33, R170, 0x1 ;  /* 0x000000aa21207211 */ /* 0x000fe200078808ff */
[----:B------:R0:W2:Y:S01]  /*4d60*/  @P3 LDG.E.U16 R87, desc[UR20][R30.64] ;  /* 0x000000141e573981 */ /* 0x0000a2000c1e1500 */
[C---:B------:R-:W-:Y:S02]  /*4d70*/  LOP3.LUT R18, R193.reuse, 0xe, RZ, 0xfc, !PT ;  /* 0x0000000ec1127812 */ /* 0x040fe400078efcff */
[----:B------:R-:W-:Y:S02]  /*4d80*/  LOP3.LUT R17, R193, 0x36, RZ, 0xfc, !PT ;  /* 0x00000036c1117812 */ /* 0x000fe400078efcff */
[----:B------:R-:W-:-:S02]  /*4d90*/  LEA.HI.X.SX32 R33, R33, R195, 0x1, P4 ;  /* 0x000000c321217211 */ /* 0x000fc400020f0eff */
[-C--:B------:R-:W-:Y:S02]  /*4da0*/  ISETP.LT.AND P4, PT, R18, R22.reuse, P0 ;  /* 0x000000161200720c */ /* 0x080fe40000781270 */
[----:B------:R-:W-:Y:S02]  /*4db0*/  ISETP.LT.AND P3, PT, R17, R22, P0 ;  /* 0x000000161100720c */ /* 0x000fe40000761270 */
[----:B------:R-:W-:Y:S02]  /*4dc0*/  PRMT R85, RZ, 0x7610, R85 ;  /* 0x00007610ff557816 */ /* 0x000fe40000000055 */
[-C--:B-1----:R-:W-:Y:S01]  /*4dd0*/  LEA R24, P6, R83, R170.reuse, 0x1 ;  /* 0x000000aa53187211 */ /* 0x082fe200078c08ff */
[----:B------:R-:W-:Y:S01]  /*4de0*/  IMAD R91, R219, R21, RZ ;  /* 0x00000015db5b7224 */ /* 0x000fe200078e02ff */
[----:B0-----:R-:W-:Y:S02]  /*4df0*/  LEA R30, P5, R28, R170, 0x1 ;  /* 0x000000aa1c1e7211 */ /* 0x001fe400078a08ff */
[----:B------:R-:W-:Y:S01]  /*4e00*/  LEA.HI.X.SX32 R25, R83, R195, 0x1, P6 ;  /* 0x000000c353197211 */ /* 0x000fe200030f0eff */
[----:B------:R0:W2:Y:S01]  /*4e10*/  @P2 LDG.E.U16 R85, desc[UR20][R32.64] ;  /* 0x0000001420552981 */ /* 0x0000a2000c1e1500 */
[----:B------:R-:W-:-:S02]  /*4e20*/  PRMT R83, RZ, 0x7610, R83 ;  /* 0x00007610ff537816 */ /* 0x000fc40000000053 */
[----:B------:R-:W-:Y:S02]  /*4e30*/  PRMT R84, RZ, 0x7610, R84 ;  /* 0x00007610ff547816 */ /* 0x000fe40000000054 */
[----:B------:R-:W-:Y:S01]  /*4e40*/  LEA.HI.X.SX32 R31, R28, R195, 0x1, P5 ;  /* 0x000000c31c1f7211 */ /* 0x000fe200028f0eff */
[----:B------:R-:W-:Y:S01]  /*4e50*/  IMAD R40, R40, UR4, RZ ;  /* 0x0000000428287c24 */ /* 0x000fe2000f8e02ff */
[----:B------:R-:W-:Y:S01]  /*4e60*/  LEA R90, P2, R91, UR18, 0x1 ;  /* 0x000000125b5a7c11 */ /* 0x000fe2000f8408ff */
[----:B------:R-:W-:Y:S01]  /*4e70*/  IMAD R38, R38, UR4, RZ ;  /* 0x0000000426267c24 */ /* 0x000fe2000f8e02ff */
[----:B------:R-:W-:Y:S01]  /*4e80*/  LOP3.LUT R94, R193, 0x16, RZ, 0xfc, !PT ;  /* 0x00000016c15e7812 */ /* 0x000fe200078efcff */
[----:B0-----:R-:W-:Y:S01]  /*4e90*/  IMAD R32, R93, UR4, RZ ;  /* 0x000000045d207c24 */ /* 0x001fe2000f8e02ff */
[----:B------:R0:W2:Y:S01]  /*4ea0*/  @P4 LDG.E.U16 R83, desc[UR20][R30.64] ;  /* 0x000000141e534981 */ /* 0x0000a2000c1e1500 */
[----:B------:R-:W-:Y:S01]  /*4eb0*/  LEA.HI.X.SX32 R91, R91, UR19, 0x1, P2 ;  /* 0x000000135b5b7c11 */ /* 0x000fe200090f0eff */
[----:B------:R-:W-:Y:S01]  /*4ec0*/  IMAD R44, R44, UR4, RZ ;  /* 0x000000042c2c7c24 */ /* 0x000fe2000f8e02ff */
[----:B------:R-:W-:Y:S01]  /*4ed0*/  ISETP.LT.AND P2, PT, R94, R22, P0 ;  /* 0x000000165e00720c */ /* 0x000fe20000741270 */
[----:B------:R1:W2:Y:S01]  /*4ee0*/  @P3 LDG.E.U16 R84, desc[UR20][R24.64] ;  /* 0x0000001418543981 */ /* 0x0002a2000c1e1500 */
[----:B------:R-:W-:Y:S01]  /*4ef0*/  IMAD R42, R42, UR4, RZ ;  /* 0x000000042a2a7c24 */ /* 0x000fe2000f8e02ff */
[----:B------:R-:W-:Y:S01]  /*4f00*/  LEA R94, P4, R38, R90, 0x1 ;  /* 0x0000005a265e7211 */ /* 0x000fe200078808ff */
[----:B------:R-:W-:-:S02]  /*4f10*/  IMAD R33, R36, UR4, RZ ;  /* 0x0000000424217c24 */ /* 0x000fc4000f8e02ff */
[----:B0-----:R-:W-:Y:S01]  /*4f20*/  IMAD R31, R92, UR4, RZ ;  /* 0x000000045c1f7c24 */ /* 0x001fe2000f8e02ff */
[-C--:B------:R-:W-:Y:S01]  /*4f30*/  LEA R92, P3, R40, R90.reuse, 0x1 ;  /* 0x0000005a285c7211 */ /* 0x080fe200078608ff */
[----:B-1----:R-:W-:Y:S01]  /*4f40*/  IMAD R25, R34, UR4, RZ ;  /* 0x0000000422197c24 */ /* 0x002fe2000f8e02ff */
[-C--:B------:R-:W-:Y:S01]  /*4f50*/  LEA R34, P5, R32, R90.reuse, 0x1 ;  /* 0x0000005a20227211 */ /* 0x080fe200078a08ff */
[----:B------:R-:W-:Y:S01]  /*4f60*/  IMAD R24, R35, UR4, RZ ;  /* 0x0000000423187c24 */ /* 0x000fe2000f8e02ff */
[-C--:B------:R-:W-:Y:S01]  /*4f70*/  LEA.HI.X.SX32 R93, R40, R91.reuse, 0x1, P3 ;  /* 0x0000005b285d7211 */ /* 0x080fe200018f0eff */
[----:B------:R-:W-:Y:S01]  /*4f80*/  IMAD R48, R48, UR4, RZ ;  /* 0x0000000430307c24 */ /* 0x000fe2000f8e02ff */
[-C--:B------:R-:W-:Y:S01]  /*4f90*/  LEA.HI.X.SX32 R95, R38, R91.reuse, 0x1, P4 ;  /* 0x0000005b265f7211 */ /* 0x080fe200020f0eff */
[----:B------:R-:W-:Y:S01]  /*4fa0*/  IMAD R46, R46, UR4, RZ ;  /* 0x000000042e2e7c24 */ /* 0x000fe2000f8e02ff */
[----:B------:R-:W-:Y:S01]  /*4fb0*/  LEA.HI.X.SX32 R35, R32, R91, 0x1, P5 ;  /* 0x0000005b20237211 */ /* 0x000fe200028f0eff */
[----:B------:R-:W-:Y:S01]  /*4fc0*/  IMAD R37, R37, UR4, RZ ;  /* 0x0000000425257c24 */ /* 0x000fe2000f8e02ff */
[-C--:B------:R-:W-:Y:S01]  /*4fd0*/  LEA R96, P3, R44, R90.reuse, 0x1 ;  /* 0x0000005a2c607211 */ /* 0x080fe200078608ff */
[----:B------:R-:W-:Y:S01]  /*4fe0*/  IMAD R39, R39, UR4, RZ ;  /* 0x0000000427277c24 */ /* 0x000fe2000f8e02ff */
[----:B------:R-:W-:-:S02]  /*4ff0*/  LEA R98, P4, R42, R90, 0x1 ;  /* 0x0000005a2a627211 */ /* 0x000fc400078808ff */
[-C--:B------:R-:W-:Y:S02]  /*5000*/  LEA R30, P6, R31, R90.reuse, 0x1 ;  /* 0x0000005a1f1e7211 */ /* 0x080fe400078c08ff */
[----:B------:R-:W-:Y:S01]  /*5010*/  LEA R32, P5, R33, R90, 0x1 ;  /* 0x0000005a21207211 */ /* 0x000fe200078a08ff */
[----:B------:R-:W-:Y:S01]  /*5020*/  IMAD R52, R52, UR4, RZ ;  /* 0x0000000434347c24 */ /* 0x000fe2000f8e02ff */
[-C--:B------:R-:W-:Y:S01]  /*5030*/  LEA.HI.X.SX32 R97, R44, R91.reuse, 0x1, P3 ;  /* 0x0000005b2c617211 */ /* 0x080fe200018f0eff */
[----:B------:R-:W-:Y:S01]  /*5040*/  IMAD R50, R50, UR4, RZ ;  /* 0x0000000432327c24 */ /* 0x000fe2000f8e02ff */
[-C--:B------:R-:W-:Y:S01]  /*5050*/  LEA.HI.X.SX32 R99, R42, R91.reuse, 0x1, P4 ;  /* 0x0000005b2a637211 */ /* 0x080fe200020f0eff */
[----:B------:R-:W-:Y:S01]  /*5060*/  IMAD R41, R41, UR4, RZ ;  /* 0x0000000429297c24 */ /* 0x000fe2000f8e02ff */
[-C--:B------:R-:W-:Y:S01]  /*5070*/  LEA.HI.X.SX32 R31, R31, R91.reuse, 0x1, P6 ;  /* 0x0000005b1f1f7211 */ /* 0x080fe200030f0eff */
[----:B------:R-:W-:Y:S01]  /*5080*/  IMAD R43, R43, UR4, RZ ;  /* 0x000000042b2b7c24 */ /* 0x000fe2000f8e02ff */
[----:B------:R-:W-:-:S02]  /*5090*/  LEA.HI.X.SX32 R33, R33, R91, 0x1, P5 ;  /* 0x0000005b21217211 */ /* 0x000fc400028f0eff */
[-C--:B------:R-:W-:Y:S02]  /*50a0*/  LEA R100, P3, R48, R90.reuse, 0x1 ;  /* 0x0000005a30647211 */ /* 0x080fe400078608ff */
[-C--:B------:R-:W-:Y:S02]  /*50b0*/  LEA R102, P4, R46, R90.reuse, 0x1 ;  /* 0x0000005a2e667211 */ /* 0x080fe400078808ff */
        /* <DEDUP_REMOVED lines=47> */
[CC--:B------:R-:W-:Y:S02]  /*53b0*/  LEA R118, P4, R66.reuse, R90.reuse, 0x1 ;  /* 0x0000005a42767211 */ /* 0x0c0fe400078808ff */
[-C--:B------:R-:W-:Y:S02]  /*53c0*/  LEA R52, P6, R53, R90.reuse, 0x1 ;  /* 0x0000005a35347211 */ /* 0x080fe400078c08ff */
[----:B------:R-:W-:Y:S01]  /*53d0*/  LEA R54, P5, R55, R90, 0x1 ;  /* 0x0000005a37367211 */ /* 0x000fe200078a08ff */
[----:B------:R-:W-:Y:S01]  /*53e0*/  IMAD R65, R65, UR4, RZ ;  /* 0x0000000441417c24 */ /* 0x000fe2000f8e02ff */
[-C--:B------:R-:W-:Y:S02]  /*53f0*/  LEA.HI.X.SX32 R117, R117, R91.reuse, 0x1, P3 ;  /* 0x0000005b75757211 */ /* 0x080fe400018f0eff */
        /* <DEDUP_REMOVED lines=18> */
[-C--:B------:R-:W-:Y:S01]  /*5520*/  LEA R126, P5, R68, R90.reuse, 0x1 ;  /* 0x0000005a447e7211 */ /* 0x080fe200078a08ff */
[----:B------:R-:W-:Y:S01]  /*5530*/  IMAD R135, R135, UR4, RZ ;  /* 0x0000000487877c24 */ /* 0x000fe2000f8e02ff */
[-C--:B------:R-:W-:Y:S01]  /*5540*/  LEA.HI.X.SX32 R65, R65, R91.reuse, 0x1, P3 ;  /* 0x0000005b41417211 */ /* 0x080fe200018f0eff */
[----:B------:R-:W-:Y:S01]  /*5550*/  IMAD R131, R131, UR4, RZ ;  /* 0x0000000483837c24 */ /* 0x000fe2000f8e02ff */
[----:B------:R-:W-:Y:S01]  /*5560*/  LEA.HI.X.SX32 R61, R61, R91, 0x1, P6 ;  /* 0x0000005b3d3d7211 */ /* 0x000fe200030f0eff */
[----:B------:R-:W-:Y:S01]  /*5570*/  IMAD R72, R72, UR4, RZ ;  /* 0x0000000448487c24 */ /* 0x000fe2000f8e02ff */
[----:B------:R-:W-:-:S02]  /*5580*/  LEA R128, P3, R129, R90, 0x1 ;  /* 0x0000005a81807211 */ /* 0x000fc400078608ff */
[-C--:B------:R-:W-:Y:S02]  /*5590*/  LEA.HI.X.SX32 R127, R68, R91.reuse, 0x1, P5 ;  /* 0x0000005b447f7211 */ /* 0x080fe400028f0eff */
        /* <DEDUP_REMOVED lines=8> */
[-C--:B------:R-:W-:Y:S01]  /*5620*/  LEA.HI.X.SX32 R133, R70, R91.reuse, 0x1, P5 ;  /* 0x0000005b46857211 */ /* 0x080fe200028f0eff */
[----:B------:R-:W-:Y:S01]  /*5630*/  IMAD R63, R63, UR4, RZ ;  /* 0x000000043f3f7c24 */ /* 0x000fe2000f8e02ff */
        /* <DEDUP_REMOVED lines=21> */
[-C--:B------:R-:W-:Y:S02]  /*5790*/  LEA.HI.X.SX32 R63, R63, R91.reuse, 0x1, P4 ;  /* 0x0000005b3f3f7211 */ /* 0x080fe400020f0eff */
[-C--:B------:R-:W-:Y:S02]  /*57a0*/  LEA R142, P6, R143, R90.reuse, 0x1 ;  /* 0x0000005a8f8e7211 */ /* 0x080fe400078c08ff */
[-C--:B------:R-:W-:Y:S02]  /*57b0*/  LEA R150, P5, R76, R90.reuse, 0x1 ;  /* 0x0000005a4c967211 */ /* 0x080fe400078a08ff */
[----:B------:R-:W-:Y:S01]  /*57c0*/  LEA R66, P4, R67, R90, 0x1 ;  /* 0x0000005a43427211 */ /* 0x000fe200078808ff */
[----:B------:R-:W-:Y:S01]  /*57d0*/  IMAD R159, R159, UR4, RZ ;  /* 0x000000049f9f7c24 */ /* 0x000fe2000f8e02ff */
[-C--:B------:R-:W-:Y:S01]  /*57e0*/  LEA.HI.X.SX32 R147, R147, R91.reuse, 0x1, P3 ;  /* 0x0000005b93937211 */ /* 0x080fe200018f0eff */
[----:B------:R-:W-:Y:S01]  /*57f0*/  IMAD R155, R155, UR4, RZ ;  /* 0x000000049b9b7c24 */ /* 0x000fe2000f8e02ff */
[----:B------:R-:W-:-:S02]  /*5800*/  LEA.HI.X.SX32 R143, R143, R91, 0x1, P6 ;  /* 0x0000005b8f8f7211 */ /* 0x000fc400030f0eff */
[-C--:B------:R-:W-:Y:S02]  /*5810*/  LEA R152, P3, R153, R90.reuse, 0x1 ;  /* 0x0000005a99987211 */ /* 0x080fe400078608ff */
[-C--:B------:R-:W-:Y:S01]  /*5820*/  LEA.HI.X.SX32 R151, R76, R91.reuse, 0x1, P5 ;  /* 0x0000005b4c977211 */ /* 0x080fe200028f0eff */
[----:B------:R-:W-:Y:S01]  /*5830*/  IMAD R71, R71, UR4, RZ ;  /* 0x0000000447477c24 */ /* 0x000fe2000f8e02ff */
[----:B------:R-:W-:Y:S02]  /*5840*/  LEA.HI.X.SX32 R67, R67, R91, 0x1, P4 ;  /* 0x0000005b43437211 */ /* 0x000fe400020f0eff */
[-C--:B------:R-:W-:Y:S02]  /*5850*/  LEA R148, P6, R149, R90.reuse, 0x1 ;  /* 0x0000005a95947211 */ /* 0x080fe400078c08ff */
[-C--:B------:R-:W-:Y:S02]  /*5860*/  LEA R156, P5, R78, R90.reuse, 0x1 ;  /* 0x0000005a4e9c7211 */ /* 0x080fe400078a08ff */
[----:B------:R-:W-:-:S02]  /*5870*/  LEA R68, P4, R69, R90, 0x1 ;  /* 0x0000005a45447211 */ /* 0x000fc400078808ff */
[-C--:B------:R-:W-:Y:S01]  /*5880*/  LEA.HI.X.SX32 R153, R153, R91.reuse, 0x1, P3 ;  /* 0x0000005b99997211 */ /* 0x080fe200018f0eff */
[----:B------:R-:W-:Y:S01]  /*5890*/  IMAD R161, R161, UR4, RZ ;  /* 0x00000004a1a17c24 */ /* 0x000fe2000f8e02ff */
[-C--:B------:R-:W-:Y:S02]  /*58a0*/  LEA.HI.X.SX32 R149, R149, R91.reuse, 0x1, P6 ;  /* 0x0000005b95957211 */ /* 0x080fe400030f0eff */
[-C--:B------:R-:W-:Y:S02]  /*58b0*/  LEA R158, P3, R159, R90.reuse, 0x1 ;  /* 0x0000005a9f9e7211 */ /* 0x080fe400078608ff */
[-C--:B------:R-:W-:Y:S01]  /*58c0*/  LEA.HI.X.SX32 R157, R78, R91.reuse, 0x1, P5 ;  /* 0x0000005b4e9d7211 */ /* 0x080fe200028f0eff */
[----:B------:R-:W-:Y:S01]  /*58d0*/  IMAD R73, R73, UR4, RZ ;  /* 0x0000000449497c24 */ /* 0x000fe2000f8e02ff */
[----:B------:R-:W-:Y:S02]  /*58e0*/  LEA.HI.X.SX32 R69, R69, R91, 0x1, P4 ;  /* 0x0000005b45457211 */ /* 0x000fe400020f0eff */
[----:B------:R-:W-:-:S02]  /*58f0*/  LEA R154, P6, R155, R90, 0x1 ;  /* 0x0000005a9b9a7211 */ /* 0x000fc400078c08ff */
[-C--:B------:R-:W-:Y:S02]  /*5900*/  LEA R162, P5, R24, R90.reuse, 0x1 ;  /* 0x0000005a18a27211 */ /* 0x080fe400078a08ff */
[-C--:B------:R-:W-:Y:S02]  /*5910*/  LEA R70, P4, R71, R90.reuse, 0x1 ;  /* 0x0000005a47467211 */ /* 0x080fe400078808ff */
[-C--:B------:R-:W-:Y:S01]  /*5920*/  LEA.HI.X.SX32 R159, R159, R91.reuse, 0x1, P3 ;  /* 0x0000005b9f9f7211 */ /* 0x080fe200018f0eff */
[----:B------:R-:W-:Y:S01]  /*5930*/  IMAD R166, R166, UR4, RZ ;  /* 0x00000004a6a67c24 */ /* 0x000fe2000f8e02ff */
[-C--:B------:R-:W-:Y:S02]  /*5940*/  LEA.HI.X.SX32 R155, R155, R91.reuse, 0x1, P6 ;  /* 0x0000005b9b9b7211 */ /* 0x080fe400030f0eff */
[----:B------:R-:W-:Y:S02]  /*5950*/  LEA R164, P3, R25, R90, 0x1 ;  /* 0x0000005a19a47211 */ /* 0x000fe400078608ff */
[-C--:B------:R-:W-:Y:S01]  /*5960*/  LEA.HI.X.SX32 R163, R24, R91.reuse, 0x1, P5 ;  /* 0x0000005b18a37211 */ /* 0x080fe200028f0eff */
[----:B------:R-:W-:Y:S01]  /*5970*/  IMAD R75, R75, UR4, RZ ;  /* 0x000000044b4b7c24 */ /* 0x000fe2000f8e02ff */
[----:B------:R-:W-:-:S02]  /*5980*/  LEA.HI.X.SX32 R71, R71, R91, 0x1, P4 ;  /* 0x0000005b47477211 */ /* 0x000fc400020f0eff */
[----:B------:R-:W-:Y:S02]  /*5990*/  LEA R160, P6, R161, R90, 0x1 ;  /* 0x0000005aa1a07211 */ /* 0x000fe400078c08ff */
[----:B------:R-:W-:Y:S02]  /*59a0*/  LEA R24, P5, R80, R170, 0x1 ;  /* 0x000000aa50187211 */ /* 0x000fe400078a08ff */
[----:B------:R-:W-:Y:S02]  /*59b0*/  LEA R72, P4, R73, R90, 0x1 ;  /* 0x0000005a49487211 */ /* 0x000fe400078808ff */
[----:B------:R-:W-:Y:S02]  /*59c0*/  PRMT R82, RZ, 0x7610, R82 ;  /* 0x00007610ff527816 */ /* 0x000fe40000000052 */
[-C--:B------:R-:W-:Y:S02]  /*59d0*/  LEA.HI.X.SX32 R165, R25, R91.reuse, 0x1, P3 ;  /* 0x0000005b19a57211 */ /* 0x080fe400018f0eff */
[----:B------:R-:W-:-:S02]  /*59e0*/  LEA.HI.X.SX32 R161, R161, R91, 0x1, P6 ;  /* 0x0000005ba1a17211 */ /* 0x000fc400030f0eff */
[----:B------:R-:W-:Y:S01]  /*59f0*/  LEA.HI.X.SX32 R25, R80, R195, 0x1, P5 ;  /* 0x000000c350197211 */ /* 0x000fe200028f0eff */
[----:B------:R-:W-:Y:S01]  /*5a00*/  IMAD R77, R77, UR4, RZ ;  /* 0x000000044d4d7c24 */ /* 0x000fe2000f8e02ff */
[----:B------:R-:W-:Y:S01]  /*5a10*/  LOP3.LUT R18, R193, 0x3e, RZ, 0xfc, !PT ;  /* 0x0000003ec1127812 */ /* 0x000fe200078efcff */
[----:B------:R-:W-:Y:S01]  /*5a20*/  IMAD R181, R20, 0x2, R181 ;  /* 0x0000000214b57824 */ /* 0x000fe200078e02b5 */
[-C--:B------:R-:W-:Y:S01]  /*5a30*/  LEA.HI.X.SX32 R73, R73, R91.reuse, 0x1, P4 ;  /* 0x0000005b49497211 */ /* 0x080fe200020f0eff */
[----:B------:R0:W5:Y:S01]  /*5a40*/  @P2 LDG.E.U16 R82, desc[UR20][R24.64] ;  /* 0x0000001418522981 */ /* 0x000162000c1e1500 */
[CC--:B------:R-:W-:Y:S02]  /*5a50*/  LEA R220, P6, R166.reuse, R90.reuse, 0x1 ;  /* 0x0000005aa6dc7211 */ /* 0x0c0fe400078c08ff */
[----:B------:R-:W-:Y:S02]  /*5a60*/  LEA R74, P4, R75, R90, 0x1 ;  /* 0x0000005a4b4a7211 */ /* 0x000fe400078808ff */
[----:B------:R-:W-:-:S02]  /*5a70*/  LEA.HI.X.SX32 R221, R166, R91, 0x1, P6 ;  /* 0x0000005ba6dd7211 */ /* 0x000fc400030f0eff */
[----:B------:R-:W-:Y:S01]  /*5a80*/  ISETP.LT.AND P3, PT, R18, R22, P0 ;  /* 0x000000161200720c */ /* 0x000fe20000761270 */
[----:B------:R-:W-:Y:S01]  /*5a90*/  IMAD R79, R79, UR4, RZ ;  /* 0x000000044f4f7c24 */ /* 0x000fe2000f8e02ff */
[----:B------:R-:W-:Y:S02]  /*5aa0*/  LEA.HI.X.SX32 R75, R75, R91, 0x1, P4 ;  /* 0x0000005b4b4b7211 */ /* 0x000fe400020f0eff */
[----:B------:R-:W-:Y:S02]  /*5ab0*/  LEA R166, P2, R167, R170, 0x1 ;  /* 0x000000aaa7a67211 */ /* 0x000fe400078408ff */
[----:B------:R-:W-:Y:S02]  /*5ac0*/  LEA R76, P4, R77, R90, 0x1 ;  /* 0x0000005a4d4c7211 */ /* 0x000fe400078808ff */
[----:B0-----:R-:W-:Y:S02]  /*5ad0*/  LEA R24, P5, R181, R170, 0x1 ;  /* 0x000000aab5187211 */ /* 0x001fe400078a08ff */
[----:B------:R-:W-:-:S02]  /*5ae0*/  LOP3.LUT R224, R193, 0x2, RZ, 0xfc, !PT ;  /* 0x00000002c1e07812 */ /* 0x000fc400078efcff */
[----:B------:R-:W-:Y:S01]  /*5af0*/  LEA.HI.X.SX32 R167, R167, R195, 0x1, P2 ;  /* 0x000000c3a7a77211 */ /* 0x000fe200010f0eff */
[----:B------:R-:W-:Y:S01]  /*5b00*/  IMAD R168, R168, UR4, RZ ;  /* 0x00000004a8a87c24 */ /* 0x000fe2000f8e02ff */
[----:B------:R-:W-:Y:S02]  /*5b10*/  LEA.HI.X.SX32 R77, R77, R91, 0x1, P4 ;  /* 0x0000005b4d4d7211 */ /* 0x000fe400020f0eff */
[----:B------:R-:W-:Y:S02]  /*5b20*/  LEA.HI.X.SX32 R25, R181, R195, 0x1, P5 ;  /* 0x000000c3b5197211 */ /* 0x000fe400028f0eff */
[----:B------:R-:W-:Y:S02]  /*5b30*/  ISETP.LT.AND P2, PT, R224, R22, P0 ;  /* 0x00000016e000720c */ /* 0x000fe40000741270 */
[----:B------:R-:W-:Y:S02]  /*5b40*/  LEA R78, P4, R79, R90, 0x1 ;  /* 0x0000005a4f4e7211 */ /* 0x000fe400078808ff */
[----:B------:R-:W-:-:S02]  /*5b50*/  PRMT R181, RZ, 0x7610, R181 ;  /* 0x00007610ffb57816 */ /* 0x000fc400000000b5 */
[----:B------:R-:W-:Y:S02]  /*5b60*/  LOP3.LUT R223, R193, 0x4, RZ, 0xfc, !PT ;  /* 0x00000004c1df7812 */ /* 0x000fe400078efcff */
[-C--:B------:R-:W-:Y:S02]  /*5b70*/  LEA.HI.X.SX32 R79, R79, R91.reuse, 0x1, P4 ;  /* 0x0000005b4f4f7211 */ /* 0x080fe400020f0eff */
[C---:B------:R-:W-:Y:S01]  /*5b80*/  LEA R90, P4, R168.reuse, R90, 0x1 ;  /* 0x0000005aa85a7211 */ /* 0x040fe200078808ff */
[----:B------:R0:W5:Y:S01]  /*5b90*/  @P3 LDG.E.U16 R181, desc[UR20][R24.64] ;  /* 0x0000001418b53981 */ /* 0x000162000c1e1500 */
[----:B------:R-:W-:Y:S02]  /*5ba0*/  PRMT R212, RZ, 0x7610, R212 ;  /* 0x00007610ffd47816 */ /* 0x000fe400000000d4 */
[----:B------:R-:W-:Y:S02]  /*5bb0*/  ISETP.LT.AND P3, PT, R223, R22, P0 ;  /* 0x00000016df00720c */ /* 0x000fe40000761270 */
[----:B------:R-:W-:Y:S01]  /*5bc0*/  LEA.HI.X.SX32 R91, R168, R91, 0x1, P4 ;  /* 0x0000005ba85b7211 */ /* 0x000fe200020f0eff */
[----:B------:R-:W-:-:S04]  /*5bd0*/  @!UP1 UIADD3 UR4, UPT, UPT, -UR6, 0x100000, URZ ;  /* 0x0010000006049890 */ /* 0x000fc8000fffe1ff */
[----:B------:R-:W-:Y:S02]  /*5be0*/  @!UP1 USHF.L.U32 UR5, UR4, 0xb, URZ ;  /* 0x0000000b04059899 */ /* 0x000fe400080006ff */
[----:B------:R-:W-:Y:S01]  /*5bf0*/  @!UP1 USHF.L.U32 UR4, UR4, 0x1, URZ ;  /* 0x0000000104049899 */ /* 0x000fe200080006ff */
[----:B------:R-:W5:Y:S01]  /*5c00*/  @P2 LDG.E.U16 R212, desc[UR20][R166.64] ;  /* 0x00000014a6d42981 */ /* 0x000f62000c1e1500 */
[----:B------:R-:W-:Y:S02]  /*5c10*/  LEA R168, P4, R169, R170, 0x1 ;  /* 0x000000aaa9a87211 */ /* 0x000fe400078808ff */
[----:B------:R-:W-:Y:S02]  /*5c20*/  LOP3.LUT R222, R193, 0x6, RZ, 0xfc, !PT ;  /* 0x00000006c1de7812 */ /* 0x000fe400078efcff */
[----:B------:R-:W-:Y:S02]  /*5c30*/  LEA.HI.X.SX32 R169, R169, R195, 0x1, P4 ;  /* 0x000000c3a9a97211 */ /* 0x000fe400020f0eff */
[----:B------:R-:W-:-:S02]  /*5c40*/  PRMT R200, RZ, 0x7610, R200 ;  /* 0x00007610ffc87816 */ /* 0x000fc400000000c8 */
[-C--:B------:R-:W-:Y:S01]  /*5c50*/  ISETP.LT.AND P4, PT, R222, R22.reuse, P0 ;  /* 0x00000016de00720c */ /* 0x080fe20000781270 */
[----:B------:R-:W-:Y:S01]  /*5c60*/  VOTEU.ALL UP1, P1 ;  /* 0x0000000000ff7886 */ /* 0x000fe20000820000 */
[----:B------:R-:W-:Y:S02]  /*5c70*/  ISETP.LT.AND P0, PT, R219, R22, P0 ;  /* 0x00000016db00720c */ /* 0x000fe40000701270 */
[C---:B------:R-:W-:Y:S01]  /*5c80*/  LEA R170, P5, R171.reuse, R170, 0x1 ;  /* 0x000000aaabaa7211 */ /* 0x040fe200078a08ff */
[----:B------:R-:W5:Y:S01]  /*5c90*/  @P3 LDG.E.U16 R200, desc[UR20][R168.64] ;  /* 0x00000014a8c83981 */ /* 0x000f62000c1e1500 */
[----:B------:R1:W0:Y:S01]  /*5ca0*/  @!UP1 SYNCS.EXCH.64 URZ, [UR9+0xc008], UR4 ;  /* 0x00c0080409ff95b2 */ /* 0x0002220008000100 */
[----:B------:R-:W-:Y:S02]  /*5cb0*/  PRMT R202, RZ, 0x7610, R202 ;  /* 0x00007610ffca7816 */ /* 0x000fe400000000ca */
[----:B------:R-:W-:Y:S01]  /*5cc0*/  LEA.HI.X.SX32 R171, R171, R195, 0x1, P5 ;  /* 0x000000c3abab7211 */ /* 0x000fe200028f0eff */
[----:B--2---:R2:W-:Y:S01]  /*5cd0*/  STS.U16 [R2+UR9+0x8400], R194 ;  /* 0x008400c202007988 */ /* 0x0045e20008000409 */
[----:B------:R-:W-:-:S02]  /*5ce0*/  PRMT R193, RZ, 0x7610, R193 ;  /* 0x00007610ffc17816 */ /* 0x000fc400000000c1 */
[----:B------:R-:W-:Y:S01]  /*5cf0*/  PRMT R195, RZ, 0x7610, R195 ;  /* 0x00007610ffc37816 */ /* 0x000fe200000000c3 */
[----:B---3--:R3:W-:Y:S01]  /*5d00*/  STS.U16 [R2+UR9+0x8800], R196 ;  /* 0x008800c402007988 */ /* 0x0087e20008000409 */
[----:B------:R-:W-:-:S03]  /*5d10*/  PRMT R198, RZ, 0x7610, R198 ;  /* 0x00007610ffc67816 */ /* 0x000fc600000000c6 */
[----:B------:R1:W-:Y:S01]  /*5d20*/  STS.U16 [R2+UR9+0x8000], R197 ;  /* 0x008000c502007988 */ /* 0x0003e20008000409 */
[----:B--2---:R-:W-:-:S03]  /*5d30*/  PRMT R194, RZ, 0x7610, R194 ;  /* 0x00007610ffc27816 */ /* 0x004fc600000000c2 */
[----:B------:R-:W2:Y:S01]  /*5d40*/  @P4 LDG.E.U16 R202, desc[UR20][R170.64] ;  /* 0x00000014aaca4981 */ /* 0x000ea2000c1e1500 */
[----:B---3--:R-:W-:-:S03]  /*5d50*/  PRMT R196, RZ, 0x7610, R196 ;  /* 0x00007610ffc47816 */ /* 0x008fc600000000c4 */
[----:B------:R-:W3:Y:S01]  /*5d60*/  @P0 LDG.E.U16 R193, desc[UR20][R38.64] ;  /* 0x0000001426c10981 */ /* 0x000ee2000c1e1500 */
[----:B-1----:R-:W-:Y:S02]  /*5d70*/  PRMT R197, RZ, 0x7610, R197 ;  /* 0x00007610ffc57816 */ /* 0x002fe400000000c5 */
[----:B------:R-:W-:Y:S01]  /*5d80*/  PRMT R199, RZ, 0x7610, R199 ;  /* 0x00007610ffc77816 */ /* 0x000fe200000000c7 */
[----:B------:R-:W2:Y:S01]  /*5d90*/  @P0 LDG.E.U16 R194, desc[UR20][R42.64] ;  /* 0x000000142ac20981 */ /* 0x000ea2000c1e1500 */
[----:B------:R-:W-:-:S03]  /*5da0*/  PRMT R201, RZ, 0x7610, R201 ;  /* 0x00007610ffc97816 */ /* 0x000fc600000000c9 */
        /* <DEDUP_REMOVED lines=9> */
[----:B------:R-:W-:Y:S02]  /*5e40*/  PRMT R207, RZ, 0x7610, R207 ;  /* 0x00007610ffcf7816 */ /* 0x000fe400000000cf */
[----:B0-----:R-:W-:Y:S01]  /*5e50*/  PRMT R24, RZ, 0x7610, R24 ;  /* 0x00007610ff187816 */ /* 0x001fe20000000018 */
[----:B------:R-:W2:Y:S01]  /*5e60*/  @P0 LDG.E.U16 R201, desc[UR20][R66.64] ;  /* 0x0000001442c90981 */ /* 0x000ea2000c1e1500 */
[----:B------:R-:W-:Y:S02]  /*5e70*/  PRMT R25, RZ, 0x7610, R25 ;  /* 0x00007610ff197816 */ /* 0x000fe40000000019 */
[----:B------:R-:W-:Y:S01]  /*5e80*/  PRMT R208, RZ, 0x7610, R208 ;  /* 0x00007610ffd07816 */ /* 0x000fe200000000d0 */
[----:B------:R-:W3:Y:S01]  /*5e90*/  @P0 LDG.E.U16 R203, desc[UR20][R68.64] ;  /* 0x0000001444cb0981 */ /* 0x000ee2000c1e1500 */
[----:B------:R-:W-:-:S03]  /*5ea0*/  PRMT R209, RZ, 0x7610, R209 ;  /* 0x00007610ffd17816 */ /* 0x000fc600000000d1 */
[----:B------:R-:W3:Y:S04]  /*5eb0*/  @P0 LDG.E.U16 R204, desc[UR20][R70.64] ;  /* 0x0000001446cc0981 */ /* 0x000ee8000c1e1500 */
[----:B------:R-:W3:Y:S04]  /*5ec0*/  @P0 LDG.E.U16 R205, desc[UR20][R72.64] ;  /* 0x0000001448cd0981 */ /* 0x000ee8000c1e1500 */
[----:B------:R-:W3:Y:S04]  /*5ed0*/  @P0 LDG.E.U16 R206, desc[UR20][R74.64] ;  /* 0x000000144ace0981 */ /* 0x000ee8000c1e1500 */
[----:B------:R-:W3:Y:S04]  /*5ee0*/  @P0 LDG.E.U16 R207, desc[UR20][R76.64] ;  /* 0x000000144ccf0981 */ /* 0x000ee8000c1e1500 */
[----:B------:R-:W3:Y:S04]  /*5ef0*/  @P0 LDG.E.U16 R24, desc[UR20][R34.64] ;  /* 0x0000001422180981 */ /* 0x000ee8000c1e1500 */
[----:B------:R-:W3:Y:S04]  /*5f00*/  @P0 LDG.E.U16 R25, desc[UR20][R32.64] ;  /* 0x0000001420190981 */ /* 0x000ee8000c1e1500 */
[----:B------:R-:W3:Y:S04]  /*5f10*/  @P0 LDG.E.U16 R208, desc[UR20][R78.64] ;  /* 0x000000144ed00981 */ /* 0x000ee8000c1e1500 */
[----:B------:R-:W3:Y:S01]  /*5f20*/  @P0 LDG.E.U16 R209, desc[UR20][R30.64] ;  /* 0x000000141ed10981 */ /* 0x000ee2000c1e1500 */
[----:B------:R-:W-:-:S03]  /*5f30*/  LOP3.LUT R222, R2, 0x20, RZ, 0x3c, !PT ;  /* 0x0000002002de7812 */ /* 0x000fc600078e3cff */
[----:B----4-:R0:W-:Y:S04]  /*5f40*/  STS.U16 [R2+UR9+0x8c00], R192 ;  /* 0x008c00c002007988 */ /* 0x0101e80008000409 */
[----:B-----5:R-:W-:Y:S04]  /*5f50*/  STS.U16 [R2+UR9+0x9000], R191 ;  /* 0x009000bf02007988 */ /* 0x020fe80008000409 */
[----:B------:R-:W-:Y:S04]  /*5f60*/  STS.U16 [R2+UR9+0x9400], R190 ;  /* 0x009400be02007988 */ /* 0x000fe80008000409 */
[----:B------:R-:W-:Y:S04]  /*5f70*/  STS.U16 [R2+UR9+0x9800], R189 ;  /* 0x009800bd02007988 */ /* 0x000fe80008000409 */
[----:B------:R-:W-:Y:S01]  /*5f80*/  STS.U16 [R2+UR9+0x9c00], R188 ;  /* 0x009c00bc02007988 */ /* 0x000fe20008000409 */
[----:B------:R-:W-:-:S03]  /*5f90*/  LOP3.LUT R237, R2, 0x40, RZ, 0x3c, !PT ;  /* 0x0000004002ed7812 */ /* 0x000fc600078e3cff */
[----:B------:R-:W-:Y:S04]  /*5fa0*/  STS.U16 [R222+UR9+0x8d00], R180 ;  /* 0x008d00b4de007988 */ /* 0x000fe80008000409 */
[----:B------:R-:W-:Y:S04]  /*5fb0*/  STS.U16 [R222+UR9+0x9100], R187 ;  /* 0x009100bbde007988 */ /* 0x000fe80008000409 */
[----:B------:R-:W-:Y:S04]  /*5fc0*/  STS.U16 [R222+UR9+0x9500], R186 ;  /* 0x009500bade007988 */ /* 0x000fe80008000409 */
[----:B------:R-:W-:Y:S04]  /*5fd0*/  STS.U16 [R222+UR9+0x9900], R185 ;  /* 0x009900b9de007988 */ /* 0x000fe80008000409 */
[----:B------:R-:W-:Y:S04]  /*5fe0*/  STS.U16 [R222+UR9+0x9d00], R184 ;  /* 0x009d00b8de007988 */ /* 0x000fe80008000409 */
[----:B------:R-:W-:Y:S04]  /*5ff0*/  STS.U16 [R222+UR9+0x8500], R183 ;  /* 0x008500b7de007988 */ /* 0x000fe80008000409 */
[----:B------:R1:W-:Y:S01]  /*6000*/  STS.U16 [R222+UR9+0x8900], R182 ;  /* 0x008900b6de007988 */ /* 0x0003e20008000409 */
[----:B------:R-:W-:-:S02]  /*6010*/  LOP3.LUT R219, R2, 0x60, RZ, 0x3c, !PT ;  /* 0x0000006002db7812 */ /* 0x000fc400078e3cff */
[----:B------:R-:W-:Y:S02]  /*6020*/  PRMT R210, RZ, 0x7610, R210 ;  /* 0x00007610ffd27816 */ /* 0x000fe400000000d2 */
[----:B------:R-:W-:Y:S02]  /*6030*/  PRMT R211, RZ, 0x7610, R211 ;  /* 0x00007610ffd37816 */ /* 0x000fe400000000d3 */
[----:B0-----:R-:W-:Y:S02]  /*6040*/  PRMT R192, RZ, 0x7610, R192 ;  /* 0x00007610ffc07816 */ /* 0x001fe400000000c0 */
[----:B------:R-:W4:Y:S04]  /*6050*/  @P0 LDG.E.U16 R210, desc[UR20][R36.64] ;  /* 0x0000001424d20981 */ /* 0x000f28000c1e1500 */
[----:B------:R-:W5:Y:S04]  /*6060*/  @P0 LDG.E.U16 R211, desc[UR20][R40.64] ;  /* 0x0000001428d30981 */ /* 0x000f68000c1e1500 */
[----:B------:R-:W4:Y:S01]  /*6070*/  @P0 LDG.E.U16 R192, desc[UR20][R44.64] ;  /* 0x000000142cc00981 */ /* 0x000f22000c1e1500 */
[----:B-1----:R-:W-:-:S02]  /*6080*/  PRMT R182, RZ, 0x7610, R182 ;  /* 0x00007610ffb67816 */ /* 0x002fc400000000b6 */
[----:B------:R-:W-:-:S04]  /*6090*/  PRMT R183, RZ, 0x7610, R183 ;  /* 0x00007610ffb77816 */ /* 0x000fc800000000b7 */
[----:B------:R-:W4:Y:S01]  /*60a0*/  @P0 LDG.E.U16 R182, desc[UR20][R160.64] ;  /* 0x00000014a0b60981 */ /* 0x000f22000c1e1500 */
[----:B------:R-:W-:-:S03]  /*60b0*/  PRMT R180, RZ, 0x7610, R180 ;  /* 0x00007610ffb47816 */ /* 0x000fc600000000b4 */
[----:B------:R-:W4:Y:S01]  /*60c0*/  @P0 LDG.E.U16 R183, desc[UR20][R220.64] ;  /* 0x00000014dcb70981 */ /* 0x000f22000c1e1500 */
[----:B------:R-:W-:Y:S02]  /*60d0*/  PRMT R184, RZ, 0x7610, R184 ;  /* 0x00007610ffb87816 */ /* 0x000fe400000000b8 */
[----:B------:R-:W-:Y:S01]  /*60e0*/  PRMT R185, RZ, 0x7610, R185 ;  /* 0x00007610ffb97816 */ /* 0x000fe200000000b9 */
[----:B------:R-:W4:Y:S01]  /*60f0*/  @P0 LDG.E.U16 R180, desc[UR20][R122.64] ;  /* 0x000000147ab40981 */ /* 0x000f22000c1e1500 */
[----:B------:R-:W-:Y:S02]  /*6100*/  PRMT R186, RZ, 0x7610, R186 ;  /* 0x00007610ffba7816 */ /* 0x000fe400000000ba */
[----:B------:R-:W-:Y:S01]  /*6110*/  PRMT R187, RZ, 0x7610, R187 ;  /* 0x00007610ffbb7816 */ /* 0x000fe200000000bb */
[----:B------:R-:W4:Y:S01]  /*6120*/  @P0 LDG.E.U16 R184, desc[UR20][R126.64] ;  /* 0x000000147eb80981 */ /* 0x000f22000c1e1500 */
[----:B------:R-:W-:Y:S02]  /*6130*/  PRMT R188, RZ, 0x7610, R188 ;  /* 0x00007610ffbc7816 */ /* 0x000fe400000000bc */
[----:B------:R-:W-:Y:S01]  /*6140*/  PRMT R189, RZ, 0x7610, R189 ;  /* 0x00007610ffbd7816 */ /* 0x000fe200000000bd */
[----:B------:R-:W4:Y:S01]  /*6150*/  @P0 LDG.E.U16 R185, desc[UR20][R132.64] ;  /* 0x0000001484b90981 */ /* 0x000f22000c1e1500 */
[----:B------:R-:W-:-:S03]  /*6160*/  PRMT R190, RZ, 0x7610, R190 ;  /* 0x00007610ffbe7816 */ /* 0x000fc600000000be */
[----:B------:R-:W4:Y:S04]  /*6170*/  @P0 LDG.E.U16 R186, desc[UR20][R138.64] ;  /* 0x000000148aba0981 */ /* 0x000f28000c1e1500 */
[----:B------:R-:W4:Y:S04]  /*6180*/  @P0 LDG.E.U16 R187, desc[UR20][R144.64] ;  /* 0x0000001490bb0981 */ /* 0x000f28000c1e1500 */
[----:B------:R-:W4:Y:S04]  /*6190*/  @P0 LDG.E.U16 R188, desc[UR20][R150.64] ;  /* 0x0000001496bc0981 */ /* 0x000f28000c1e1500 */
[----:B------:R-:W4:Y:S01]  /*61a0*/  @P0 LDG.E.U16 R189, desc[UR20][R156.64] ;  /* 0x000000149cbd0981 */ /* 0x000f22000c1e1500 */
[----:B------:R-:W-:-:S03]  /*61b0*/  PRMT R191, RZ, 0x7610, R191 ;  /* 0x00007610ffbf7816 */ /* 0x000fc600000000bf */
[----:B------:R-:W4:Y:S04]  /*61c0*/  @P0 LDG.E.U16 R190, desc[UR20][R162.64] ;  /* 0x00000014a2be0981 */ /* 0x000f28000c1e1500 */
[----:B------:R-:W4:Y:S04]  /*61d0*/  @P0 LDG.E.U16 R191, desc[UR20][R90.64] ;  /* 0x000000145abf0981 */ /* 0x000f28000c1e1500 */
[----:B------:R-:W-:Y:S04]  /*61e0*/  STS.U16 [R222+UR9+0x8100], R212 ;  /* 0x008100d4de007988 */ /* 0x000fe80008000409 */
        /* <DEDUP_REMOVED lines=15> */
[----:B--2---:R-:W-:Y:S04]  /*62e0*/  STS.U16 [R219+UR9+0x8300], R202 ;  /* 0x008300cadb007988 */ /* 0x004fe80008000409 */
[----:B---3--:R0:W-:Y:S04]  /*62f0*/  STS.U16 [R2+UR9+0x800], R193 ;  /* 0x000800c102007988 */ /* 0x0081e80008000409 */
[----:B------:R1:W-:Y:S04]  /*6300*/  STS.U16 [R2+UR9+0xc00], R194 ;  /* 0x000c00c202007988 */ /* 0x0003e80008000409 */
[----:B------:R2:W-:Y:S01]  /*6310*/  STS.U16 [R2+UR9+0x1000], R195 ;  /* 0x001000c302007988 */ /* 0x0005e20008000409 */
[----:B0-----:R-:W-:-:S03]  /*6320*/  PRMT R193, RZ, 0x7610, R193 ;  /* 0x00007610ffc17816 */ /* 0x001fc600000000c1 */
[----:B------:R0:W-:Y:S01]  /*6330*/  STS.U16 [R2+UR9+0x1400], R196 ;  /* 0x001400c402007988 */ /* 0x0001e20008000409 */
[----:B-1----:R-:W-:-:S03]  /*6340*/  PRMT R194, RZ, 0x7610, R194 ;  /* 0x00007610ffc27816 */ /* 0x002fc600000000c2 */
[----:B------:R1:W-:Y:S01]  /*6350*/  STS.U16 [R2+UR9+0x1800], R197 ;  /* 0x001800c502007988 */ /* 0x0003e20008000409 */
[----:B--2---:R-:W-:-:S03]  /*6360*/  PRMT R195, RZ, 0x7610, R195 ;  /* 0x00007610ffc37816 */ /* 0x004fc600000000c3 */
[----:B------:R2:W-:Y:S01]  /*6370*/  STS.U16 [R2+UR9+0x1c00], R198 ;  /* 0x001c00c602007988 */ /* 0x0005e20008000409 */
[----:B0-----:R-:W-:-:S03]  /*6380*/  PRMT R196, RZ, 0x7610, R196 ;  /* 0x00007610ffc47816 */ /* 0x001fc600000000c4 */
[----:B------:R0:W-:Y:S01]  /*6390*/  STS.U16 [R2+UR9+0x2000], R199 ;  /* 0x002000c702007988 */ /* 0x0001e20008000409 */
[----:B-1----:R-:W-:-:S03]  /*63a0*/  PRMT R197, RZ, 0x7610, R197 ;  /* 0x00007610ffc57816 */ /* 0x002fc600000000c5 */
[----:B------:R-:W3:Y:S01]  /*63b0*/  @P0 LDG.E.U16 R193, desc[UR20][R48.64] ;  /* 0x0000001430c10981 */ /* 0x000ee2000c1e1500 */
[----:B--2---:R-:W-:-:S03]  /*63c0*/  PRMT R198, RZ, 0x7610, R198 ;  /* 0x00007610ffc67816 */ /* 0x004fc600000000c6 */
[----:B------:R1:W-:Y:S01]  /*63d0*/  STS.U16 [R2+UR9+0x2400], R201 ;  /* 0x002400c902007988 */ /* 0x0003e20008000409 */
[----:B------:R-:W-:Y:S02]  /*63e0*/  PRMT R200, RZ, 0x7610, R200 ;  /* 0x00007610ffc87816 */ /* 0x000fe400000000c8 */
[----:B0-----:R-:W-:Y:S01]  /*63f0*/  PRMT R199, RZ, 0x7610, R199 ;  /* 0x00007610ffc77816 */ /* 0x001fe200000000c7 */
[----:B------:R-:W2:Y:S01]  /*6400*/  @P0 LDG.E.U16 R194, desc[UR20][R52.64] ;  /* 0x0000001434c20981 */ /* 0x000ea2000c1e1500 */
[----:B------:R-:W-:-:S03]  /*6410*/  PRMT R202, RZ, 0x7610, R202 ;  /* 0x00007610ffca7816 */ /* 0x000fc600000000ca */
[----:B------:R-:W2:Y:S01]  /*6420*/  @P0 LDG.E.U16 R195, desc[UR20][R56.64] ;  /* 0x0000001438c30981 */ /* 0x000ea2000c1e1500 */
[----:B-1----:R-:W-:-:S03]  /*6430*/  PRMT R201, RZ, 0x7610, R201 ;  /* 0x00007610ffc97816 */ /* 0x002fc600000000c9 */
[----:B------:R0:W-:Y:S04]  /*6440*/  STS.U16 [R2+UR9+0x2800], R203 ;  /* 0x002800cb02007988 */ /* 0x0001e80008000409 */
[----:B------:R-:W2:Y:S04]  /*6450*/  @P0 LDG.E.U16 R196, desc[UR20][R60.64] ;  /* 0x000000143cc40981 */ /* 0x000ea8000c1e1500 */
[----:B------:R1:W-:Y:S01]  /*6460*/  STS.U16 [R2+UR9+0x2c00], R204 ;  /* 0x002c00cc02007988 */ /* 0x0003e20008000409 */
[----:B0-----:R-:W-:-:S03]  /*6470*/  PRMT R203, RZ, 0x7610, R203 ;  /* 0x00007610ffcb7816 */ /* 0x001fc600000000cb */
[----:B------:R-:W2:Y:S04]  /*6480*/  @P0 LDG.E.U16 R197, desc[UR20][R64.64] ;  /* 0x0000001440c50981 */ /* 0x000ea8000c1e1500 */
[----:B------:R0:W-:Y:S01]  /*6490*/  STS.U16 [R2+UR9+0x3000], R205 ;  /* 0x003000cd02007988 */ /* 0x0001e20008000409 */
[----:B-1----:R-:W-:-:S03]  /*64a0*/  PRMT R204, RZ, 0x7610, R204 ;  /* 0x00007610ffcc7816 */ /* 0x002fc600000000cc */
[----:B------:R-:W2:Y:S04]  /*64b0*/  @P0 LDG.E.U16 R198, desc[UR20][R128.64] ;  /* 0x0000001480c60981 */ /* 0x000ea8000c1e1500 */
[----:B------:R1:W-:Y:S01]  /*64c0*/  STS.U16 [R2+UR9+0x3400], R206 ;  /* 0x003400ce02007988 */ /* 0x0003e20008000409 */
[----:B0-----:R-:W-:-:S03]  /*64d0*/  PRMT R205, RZ, 0x7610, R205 ;  /* 0x00007610ffcd7816 */ /* 0x001fc600000000cd */
[----:B------:R-:W2:Y:S04]  /*64e0*/  @P0 LDG.E.U16 R199, desc[UR20][R134.64] ;  /* 0x0000001486c70981 */ /* 0x000ea8000c1e1500 */
[----:B------:R0:W-:Y:S01]  /*64f0*/  STS.U16 [R2+UR9+0x3800], R207 ;  /* 0x003800cf02007988 */ /* 0x0001e20008000409 */
[----:B-1----:R-:W-:-:S03]  /*6500*/  PRMT R206, RZ, 0x7610, R206 ;  /* 0x00007610ffce7816 */ /* 0x002fc600000000ce */
[----:B------:R-:W2:Y:S04]  /*6510*/  @P0 LDG.E.U16 R200, desc[UR20][R140.64] ;  /* 0x000000148cc80981 */ /* 0x000ea8000c1e1500 */
[----:B------:R1:W-:Y:S01]  /*6520*/  STS.U16 [R2+UR9], R24 ;  /* 0x0000001802007988 */ /* 0x0003e20008000409 */
[----:B0-----:R-:W-:-:S03]  /*6530*/  PRMT R207, RZ, 0x7610, R207 ;  /* 0x00007610ffcf7816 */ /* 0x001fc600000000cf */
[----:B------:R-:W-:Y:S04]  /*6540*/  STS.U16 [R2+UR9+0x400], R25 ;  /* 0x0004001902007988 */ /* 0x000fe80008000409 */
[----:B------:R0:W-:Y:S04]  /*6550*/  STS.U16 [R2+UR9+0x3c00], R208 ;  /* 0x003c00d002007988 */ /* 0x0001e80008000409 */
[----:B------:R-:W2:Y:S01]  /*6560*/  @P0 LDG.E.U16 R201, desc[UR20][R146.64] ;  /* 0x0000001492c90981 */ /* 0x000ea2000c1e1500 */
[----:B-1----:R-:W-:-:S03]  /*6570*/  PRMT R24, RZ, 0x7610, R24 ;  /* 0x00007610ff187816 */ /* 0x002fc60000000018 */
[----:B------:R1:W-:Y:S01]  /*6580*/  STS.U16 [R222+UR9+0x100], R209 ;  /* 0x000100d1de007988 */ /* 0x0003e20008000409 */
[----:B0-----:R-:W-:-:S03]  /*6590*/  PRMT R208, RZ, 0x7610, R208 ;  /* 0x00007610ffd07816 */ /* 0x001fc600000000d0 */
[----:B------:R-:W2:Y:S01]  /*65a0*/  @P0 LDG.E.U16 R202, desc[UR20][R152.64] ;  /* 0x0000001498ca0981 */ /* 0x000ea2000c1e1500 */
[----:B------:R-:W-:-:S03]  /*65b0*/  PRMT R25, RZ, 0x7610, R25 ;  /* 0x00007610ff197816 */ /* 0x000fc60000000019 */
[----:B------:R-:W2:Y:S01]  /*65c0*/  @P0 LDG.E.U16 R203, desc[UR20][R158.64] ;  /* 0x000000149ecb0981 */ /* 0x000ea2000c1e1500 */
[----:B-1----:R-:W-:-:S03]  /*65d0*/  PRMT R209, RZ, 0x7610, R209 ;  /* 0x00007610ffd17816 */ /* 0x002fc600000000d1 */
        /* <DEDUP_REMOVED lines=28> */
[----:B------:R-:W2:Y:S04]  /*67a0*/  @P0 LDG.E.U16 R181, desc[UR20][R154.64] ;  /* 0x000000149ab50981 */ /* 0x000ea8000c1e1500 */
[----:B------:R-:W2:Y:S04]  /*67b0*/  @P0 LDG.E.U16 R84, desc[UR20][R94.64] ;  /* 0x000000145e540981 */ /* 0x000ea8000c1e1500 */
[----:B------:R-:W2:Y:S04]  /*67c0*/  @P0 LDG.E.U16 R85, desc[UR20][R98.64] ;  /* 0x0000001462550981 */ /* 0x000ea8000c1e1500 */
[----:B------:R-:W2:Y:S04]  /*67d0*/  @P0 LDG.E.U16 R87, desc[UR20][R102.64] ;  /* 0x0000001466570981 */ /* 0x000ea8000c1e1500 */
[----:B------:R-:W2:Y:S04]  /*67e0*/  @P0 LDG.E.U16 R172, desc[UR20][R106.64] ;  /* 0x000000146aac0981 */ /* 0x000ea8000c1e1500 */
[----:B------:R-:W2:Y:S04]  /*67f0*/  @P0 LDG.E.U16 R175, desc[UR20][R110.64] ;  /* 0x000000146eaf0981 */ /* 0x000ea8000c1e1500 */
[----:B------:R-:W2:Y:S04]  /*6800*/  @P0 LDG.E.U16 R176, desc[UR20][R114.64] ;  /* 0x0000001472b00981 */ /* 0x000ea8000c1e1500 */
[----:B------:R-:W2:Y:S04]  /*6810*/  @P0 LDG.E.U16 R177, desc[UR20][R118.64] ;  /* 0x0000001476b10981 */ /* 0x000ea8000c1e1500 */
[----:B----4-:R-:W-:Y:S04]  /*6820*/  STS.U16 [R222+UR9+0x500], R210 ;  /* 0x000500d2de007988 */ /* 0x010fe80008000409 */
[----:B-----5:R-:W-:Y:S04]  /*6830*/  STS.U16 [R222+UR9+0x900], R211 ;  /* 0x000900d3de007988 */ /* 0x020fe80008000409 */
[----:B------:R0:W-:Y:S01]  /*6840*/  STS.U16 [R222+UR9+0xd00], R192 ;  /* 0x000d00c0de007988 */ /* 0x0001e20008000409 */
[----:B------:R-:W-:-:S02]  /*6850*/  SHF.R.S32.HI R234, RZ, 0x1f, R213 ;  /* 0x0000001fffea7819 */ /* 0x000fc400000114d5 */
[-C--:B------:R-:W-:Y:S02]  /*6860*/  LEA R227, P2, R213, R86.reuse, 0x1 ;  /* 0x00000056d5e37211 */ /* 0x080fe400078408ff */
[----:B------:R-:W-:Y:S02]  /*6870*/  LEA R230, P3, R19, R86, 0x1 ;  /* 0x0000005613e67211 */ /* 0x000fe400078608ff */
[----:B0-----:R-:W-:-:S04]  /*6880*/  SHF.R.S32.HI R192, RZ, 0x1f, R23 ;  /* 0x0000001fffc07819 */ /* 0x001fc80000011417 */
[----:B------:R-:W-:-:S04]  /*6890*/  SHF.L.U64.HI R23, R23, 0x1, R192 ;  /* 0x0000000117177819 */ /* 0x000fc800000102c0 */
[----:B------:R-:W-:Y:S02]  /*68a0*/  LEA.HI.X R234, R213, R23, R234, 0x1, P2 ;  /* 0x00000017d5ea7211 */ /* 0x000fe400010f0cea */
[----:B------:R-:W-:Y:S02]  /*68b0*/  LEA R225, P2, R26, R86, 0x1 ;  /* 0x000000561ae17211 */ /* 0x000fe400078408ff */
[----:B------:R-:W-:Y:S01]  /*68c0*/  ISETP.NE.U32.AND P0, PT, R214, RZ, PT ;  /* 0x000000ffd600720c */ /* 0x000fe20003f05070 */
[----:B---3--:R-:W-:Y:S04]  /*68d0*/  STS.U16 [R222+UR9+0x1100], R193 ;  /* 0x001100c1de007988 */ /* 0x008fe80008000409 */
[----:B--2---:R-:W-:Y:S04]  /*68e0*/  STS.U16 [R222+UR9+0x1500], R194 ;  /* 0x001500c2de007988 */ /* 0x004fe80008000409 */
        /* <DEDUP_REMOVED lines=15> */
[----:B------:R0:W-:Y:S04]  /*69e0*/  STS.U16 [R237+UR9+0x1600], R24 ;  /* 0x00160018ed007988 */ /* 0x0001e80008000409 */
[----:B------:R-:W-:Y:S04]  /*69f0*/  STS.U16 [R237+UR9+0x1a00], R25 ;  /* 0x001a0019ed007988 */ /* 0x000fe80008000409 */
[----:B------:R-:W-:Y:S01]  /*6a00*/  STS.U16 [R237+UR9+0x1e00], R82 ;  /* 0x001e0052ed007988 */ /* 0x000fe20008000409 */
[----:B0-----:R-:W-:-:S03]  /*6a10*/  SHF.R.S32.HI R24, RZ, 0x1f, R19 ;  /* 0x0000001fff187819 */ /* 0x001fc60000011413 */
[----:B------:R-:W-:Y:S04]  /*6a20*/  STS.U16 [R237+UR9+0x2200], R83 ;  /* 0x00220053ed007988 */ /* 0x000fe80008000409 */
[----:B------:R0:W-:Y:S01]  /*6a30*/  STS.U16 [R237+UR9+0x2600], R173 ;  /* 0x002600aded007988 */ /* 0x0001e20008000409 */
[----:B------:R-:W-:-:S03]  /*6a40*/  LEA.HI.X R235, R19, R23, R24, 0x1, P3 ;  /* 0x0000001713eb7211 */ /* 0x000fc600018f0c18 */
[----:B------:R-:W-:Y:S01]  /*6a50*/  STS.U16 [R237+UR9+0x2a00], R174 ;  /* 0x002a00aeed007988 */ /* 0x000fe20008000409 */
[----:B------:R-:W-:-:S03]  /*6a60*/  SHF.R.S32.HI R19, RZ, 0x1f, R26 ;  /* 0x0000001fff137819 */ /* 0x000fc6000001141a */
[----:B------:R-:W-:Y:S04]  /*6a70*/  STS.U16 [R237+UR9+0x2e00], R178 ;  /* 0x002e00b2ed007988 */ /* 0x000fe80008000409 */
[----:B------:R1:W-:Y:S04]  /*6a80*/  STS.U16 [R237+UR9+0x3200], R179 ;  /* 0x003200b3ed007988 */ /* 0x0003e80008000409 */
[----:B------:R-:W-:Y:S01]  /*6a90*/  STS.U16 [R237+UR9+0x3600], R181 ;  /* 0x003600b5ed007988 */ /* 0x000fe20008000409 */
[----:B------:R-:W-:-:S03]  /*6aa0*/  SHF.R.S32.HI R24, RZ, 0x1f, R28 ;  /* 0x0000001fff187819 */ /* 0x000fc6000001141c */
[----:B------:R-:W-:Y:S01]  /*6ab0*/  STS.U16 [R237+UR9+0x3a00], R182 ;  /* 0x003a00b6ed007988 */ /* 0x000fe20008000409 */
[----:B------:R-:W-:-:S03]  /*6ac0*/  LEA R228, P3, R28, R86, 0x1 ;  /* 0x000000561ce47211 */ /* 0x000fc600078608ff */
[----:B------:R-:W-:Y:S01]  /*6ad0*/  STS.U16 [R237+UR9+0x3e00], R183 ;  /* 0x003e00b7ed007988 */ /* 0x000fe20008000409 */
[----:B------:R-:W-:-:S03]  /*6ae0*/  LEA.HI.X R232, R26, R23, R19, 0x1, P2 ;  /* 0x000000171ae87211 */ /* 0x000fc600010f0c13 */
[----:B------:R-:W-:Y:S01]  /*6af0*/  STS.U16 [R219+UR9+0x300], R84 ;  /* 0x00030054db007988 */ /* 0x000fe20008000409 */
[----:B------:R-:W-:Y:S02]  /*6b00*/  SHF.R.S32.HI R19, RZ, 0x1f, R29 ;  /* 0x0000001fff137819 */ /* 0x000fe4000001141d */
[----:B0-----:R-:W-:Y:S01]  /*6b10*/  LEA R173, P2, R29, R86, 0x1 ;  /* 0x000000561dad7211 */ /* 0x001fe200078408ff */
[----:B------:R0:W-:Y:S01]  /*6b20*/  STS.U16 [R219+UR9+0x700], R85 ;  /* 0x00070055db007988 */ /* 0x0001e20008000409 */
[----:B------:R-:W-:-:S03]  /*6b30*/  LEA.HI.X R233, R28, R23, R24, 0x1, P3 ;  /* 0x000000171ce97211 */ /* 0x000fc600018f0c18 */
        /* <DEDUP_REMOVED lines=8> */
[----:B-1----:R-:W-:Y:S01]  /*6bc0*/  LEA R179, P2, R27, R86, 0x1 ;  /* 0x000000561bb37211 */ /* 0x002fe200078408ff */
[----:B------:R-:W-:Y:S01]  /*6bd0*/  STS.U16 [R219+UR9+0x1b00], R177 ;  /* 0x001b00b1db007988 */ /* 0x000fe20008000409 */
[----:B------:R-:W-:-:S03]  /*6be0*/  LEA.HI.X R229, R81, R23, R24, 0x1, P3 ;  /* 0x0000001751e57211 */ /* 0x000fc600018f0c18 */
[----:B------:R-:W-:Y:S01]  /*6bf0*/  STS.U16 [R219+UR9+0x1f00], R180 ;  /* 0x001f00b4db007988 */ /* 0x000fe20008000409 */
[----:B------:R-:W-:-:S03]  /*6c00*/  SHF.R.S32.HI R24, RZ, 0x1f, R80 ;  /* 0x0000001fff187819 */ /* 0x000fc60000011450 */
[----:B------:R-:W-:Y:S01]  /*6c10*/  STS.U16 [R219+UR9+0x2300], R184 ;  /* 0x002300b8db007988 */ /* 0x000fe20008000409 */
[----:B------:R-:W-:Y:S01]  /*6c20*/  LEA R224, P3, R80, R86, 0x1 ;  /* 0x0000005650e07211 */ /* 0x000fe200078608ff */
[-C--:B0-----:R-:W-:Y:S02]  /*6c30*/  IMAD R85, R217, R20.reuse, RZ ;  /* 0x00000014d9557224 */ /* 0x081fe400078e02ff */
[----:B------:R-:W-:Y:S01]  /*6c40*/  STS.U16 [R219+UR9+0x2700], R185 ;  /* 0x002700b9db007988 */ /* 0x000fe20008000409 */
[-C--:B------:R-:W-:Y:S01]  /*6c50*/  LEA.HI.X R223, R27, R23.reuse, R19, 0x1, P2 ;  /* 0x000000171bdf7211 */ /* 0x080fe200010f0c13 */
[----:B------:R-:W-:Y:S02]  /*6c60*/  IMAD R27, R218, R20, RZ ;  /* 0x00000014da1b7224 */ /* 0x000fe400078e02ff */
[----:B------:R-:W-:Y:S04]  /*6c70*/  STS.U16 [R219+UR9+0x2b00], R186 ;  /* 0x002b00badb007988 */ /* 0x000fe80008000409 */
[----:B------:R-:W-:Y:S01]  /*6c80*/  STS.U16 [R219+UR9+0x2f00], R187 ;  /* 0x002f00bbdb007988 */ /* 0x000fe20008000409 */
[----:B------:R-:W-:-:S03]  /*6c90*/  LEA.HI.X R222, R80, R23, R24, 0x1, P3 ;  /* 0x0000001750de7211 */ /* 0x000fc600018f0c18 */
[----:B------:R0:W-:Y:S01]  /*6ca0*/  STS.U16 [R219+UR9+0x3300], R188 ;  /* 0x003300bcdb007988 */ /* 0x0001e20008000409 */
[----:B------:R-:W-:-:S03]  /*6cb0*/  IMAD R24, R215, R20, RZ ;  /* 0x00000014d7187224 */ /* 0x000fc600078e02ff */
[----:B------:R-:W-:Y:S01]  /*6cc0*/  STS.U16 [R219+UR9+0x3700], R189 ;  /* 0x003700bddb007988 */ /* 0x000fe20008000409 */
[----:B------:R-:W-:-:S03]  /*6cd0*/  IMAD R84, R216, R20, RZ ;  /* 0x00000014d8547224 */ /* 0x000fc600078e02ff */
[----:B------:R1:W-:Y:S01]  /*6ce0*/  STS.U16 [R219+UR9+0x3b00], R190 ;  /* 0x003b00bedb007988 */ /* 0x0003e20008000409 */
[C---:B0-----:R-:W-:Y:S02]  /*6cf0*/  IMAD.SHL.U32 R188, R27.reuse, 0x2, RZ ;  /* 0x000000021bbc7824 */ /* 0x041fe400078e00ff */
[----:B------:R-:W-:-:S04]  /*6d00*/  IMAD.HI R27, R27, 0x2, RZ ;  /* 0x000000021b1b7827 */ /* 0x000fc800078e02ff */
[C---:B-1----:R-:W-:Y:S02]  /*6d10*/  IMAD.SHL.U32 R190, R85.reuse, 0x2, RZ ;  /* 0x0000000255be7824 */ /* 0x042fe400078e00ff */
[----:B------:R-:W-:Y:S01]  /*6d20*/  IMAD.HI R85, R85, 0x2, RZ ;  /* 0x0000000255557827 */ /* 0x000fe200078e02ff */
[--C-:B------:R-:W-:Y:S02]  /*6d30*/  IADD3 R188, P4, P5, R188, UR16, R86.reuse ;  /* 0x00000010bcbc7c10 */ /* 0x100fe4000fd9e056 */
[--C-:B------:R-:W-:Y:S01]  /*6d40*/  IADD3 R190, P2, P3, R190, UR16, R86.reuse ;  /* 0x00000010bebe7c10 */ /* 0x100fe2000fb5e056 */
[----:B------:R-:W-:Y:S02]  /*6d50*/  IMAD.SHL.U32 R194, R24, 0x2, RZ ;  /* 0x0000000218c27824 */ /* 0x000fe400078e00ff */
[-C--:B------:R-:W-:Y:S02]  /*6d60*/  IMAD R83, R4, R20.reuse, RZ ;  /* 0x0000001404537224 */ /* 0x080fe400078e02ff */
[----:B------:R-:W-:Y:S01]  /*6d70*/  IMAD.SHL.U32 R192, R84, 0x2, RZ ;  /* 0x0000000254c07824 */ /* 0x000fe200078e00ff */
[----:B------:R0:W-:Y:S01]  /*6d80*/  STS.U16 [R219+UR9+0x3f00], R191 ;  /* 0x003f00bfdb007988 */ /* 0x0001e20008000409 */
[----:B------:R-:W-:Y:S01]  /*6d90*/  IMAD R80, R3, R20, RZ ;  /* 0x0000001403507224 */ /* 0x000fe200078e02ff */
[--C-:B------:R-:W-:Y:S01]  /*6da0*/  IADD3.X R189, PT, PT, R27, UR17, R23.reuse, P4, P5 ;  /* 0x000000111bbd7c10 */ /* 0x100fe2000a7ea417 */
[----:B------:R-:W-:Y:S01]  /*6db0*/  IMAD.HI R24, R24, 0x2, RZ ;  /* 0x0000000218187827 */ /* 0x000fe200078e02ff */
[----:B------:R-:W-:Y:S01]  /*6dc0*/  IADD3 R192, P4, P5, R192, UR16, R86 ;  /* 0x00000010c0c07c10 */ /* 0x000fe2000fd9e056 */
[----:B------:R1:W-:Y:S06]  /*6dd0*/  MEMBAR.ALL.CTA ;  /* 0x0000000000007992 */ /* 0x0003ec0000008000 */
[----:B-1----:R-:W1:Y:S01]  /*6de0*/  FENCE.VIEW.ASYNC.S ;  /* 0x00000000000073c6 */ /* 0x002e620000000000 */
[----:B------:R-:W-:Y:S01]  /*6df0*/  IMAD.HI R84, R84, 0x2, RZ ;  /* 0x0000000254547827 */ /* 0x000fe200078e02ff */
[----:B0-----:R-:W-:-:S03]  /*6e00*/  IADD3.X R191, PT, PT, R85, UR17, R23, P2, P3 ;  /* 0x0000001155bf7c10 */ /* 0x001fc600097e6417 */
[----:B------:R-:W-:Y:S01]  /*6e10*/  IMAD.SHL.U32 R198, R83, 0x2, RZ ;  /* 0x0000000253c67824 */ /* 0x000fe200078e00ff */
[--C-:B------:R-:W-:Y:S01]  /*6e20*/  IADD3 R194, P2, P3, R194, UR16, R86.reuse ;  /* 0x00000010c2c27c10 */ /* 0x100fe2000fb5e056 */
[-C--:B------:R-:W-:Y:S02]  /*6e30*/  IMAD R82, R15, R20.reuse, RZ ;  /* 0x000000140f527224 */ /* 0x080fe400078e02ff */
[----:B------:R-:W-:Y:S02]  /*6e40*/  IMAD.SHL.U32 R196, R80, 0x2, RZ ;  /* 0x0000000250c47824 */ /* 0x000fe400078e00ff */
[----:B------:R-:W-:Y:S01]  /*6e50*/  IMAD R19, R11, R20, RZ ;  /* 0x000000140b137224 */ /* 0x000fe200078e02ff */
[--C-:B------:R-:W-:Y:S01]  /*6e60*/  IADD3.X R195, PT, PT, R24, UR17, R23.reuse, P2, P3 ;  /* 0x0000001118c37c10 */ /* 0x100fe200097e6417 */
[----:B------:R-:W-:Y:S01]  /*6e70*/  IMAD.HI R83, R83, 0x2, RZ ;  /* 0x0000000253537827 */ /* 0x000fe200078e02ff */
[----:B------:R-:W-:Y:S02]  /*6e80*/  IADD3.X R193, PT, PT, R84, UR17, R23, P4, P5 ;  /* 0x0000001154c17c10 */ /* 0x000fe4000a7ea417 */
[--C-:B------:R-:W-:Y:S01]  /*6e90*/  IADD3 R198, P2, P3, R198, UR16, R86.reuse ;  /* 0x00000010c6c67c10 */ /* 0x100fe2000fb5e056 */
[----:B------:R-:W-:Y:S01]  /*6ea0*/  IMAD.HI R80, R80, 0x2, RZ ;  /* 0x0000000250507827 */ /* 0x000fe200078e02ff */
[----:B------:R-:W-:-:S03]  /*6eb0*/  IADD3 R196, P4, P5, R196, UR16, R86 ;  /* 0x00000010c4c47c10 */ /* 0x000fc6000fd9e056 */
[----:B------:R-:W-:Y:S02]  /*6ec0*/  IMAD.SHL.U32 R202, R82, 0x2, RZ ;  /* 0x0000000252ca7824 */ /* 0x000fe400078e00ff */
        /* <DEDUP_REMOVED lines=10> */
[----:B------:R-:W-:Y:S02]  /*6f70*/  IMAD.SHL.U32 R204, R81, 0x2, RZ ;  /* 0x0000000251cc7824 */ /* 0x000fe400078e00ff */
[-C--:B------:R-:W-:Y:S02]  /*6f80*/  IMAD R28, R16, R20.reuse, RZ ;  /* 0x00000014101c7224 */ /* 0x080fe400078e02ff */
        /* <DEDUP_REMOVED lines=28> */
[----:B------:R-:W-:Y:S01]  /*7150*/  IMAD.SHL.U32 R80, R24, 0x2, RZ ;  /* 0x0000000218507824 */ /* 0x000fe200078e00ff */
[--C-:B------:R-:W-:Y:S01]  /*7160*/  IADD3.X R215, PT, PT, R27, UR17, R23.reuse, P2, P3 ;  /* 0x000000111bd77c10 */ /* 0x100fe200097e6417 */
[----:B------:R-:W-:Y:S01]  /*7170*/  IMAD.HI R19, R19, 0x2, RZ ;  /* 0x0000000213137827 */ /* 0x000fe200078e02ff */
[----:B------:R-:W-:Y:S02]  /*7180*/  IADD3.X R213, PT, PT, R25, UR17, R23, P5, P4 ;  /* 0x0000001119d57c10 */ /* 0x000fe4000afe8417 */
[--C-:B------:R-:W-:Y:S01]  /*7190*/  IADD3 R82, P2, P3, R82, UR16, R86.reuse ;  /* 0x0000001052527c10 */ /* 0x100fe2000fb5e056 */
[----:B------:R-:W-:Y:S01]  /*71a0*/  IMAD.HI R24, R24, 0x2, RZ ;  /* 0x0000000218187827 */ /* 0x000fe200078e02ff */
[----:B------:R-:W-:-:S03]  /*71b0*/  IADD3 R80, P5, P4, R80, UR16, R86 ;  /* 0x0000001050507c10 */ /* 0x000fc6000fcbe056 */
[-C--:B------:R-:W-:Y:S02]  /*71c0*/  IMAD R26, R7, R20.reuse, RZ ;  /* 0x00000014071a7224 */ /* 0x080fe400078e02ff */
[-C--:B------:R-:W-:Y:S01]  /*71d0*/  IMAD R25, R10, R20.reuse, RZ ;  /* 0x000000140a197224 */ /* 0x080fe200078e02ff */
[--C-:B------:R-:W-:Y:S01]  /*71e0*/  IADD3.X R83, PT, PT, R19, UR17, R23.reuse, P2, P3 ;  /* 0x0000001113537c10 */ /* 0x100fe200097e6417 */
[----:B------:R-:W-:Y:S01]  /*71f0*/  IMAD.SHL.U32 R216, R26, 0x2, RZ ;  /* 0x000000021ad87824 */ /* 0x000fe200078e00ff */
[----:B------:R-:W-:Y:S01]  /*7200*/  IADD3.X R81, PT, PT, R24, UR17, R23, P5, P4 ;  /* 0x0000001118517c10 */ /* 0x000fe2000afe8417 */
[----:B------:R-:W-:Y:S02]  /*7210*/  IMAD.SHL.U32 R218, R25, 0x2, RZ ;  /* 0x0000000219da7824 */ /* 0x000fe400078e00ff */
[-C--:B------:R-:W-:Y:S02]  /*7220*/  IMAD R19, R14, R20.reuse, RZ ;  /* 0x000000140e137224 */ /* 0x080fe400078e02ff */
[----:B------:R-:W-:Y:S01]  /*7230*/  IMAD R24, R18, R20, RZ ;  /* 0x0000001412187224 */ /* 0x000fe200078e02ff */
[--C-:B------:R-:W-:Y:S01]  /*7240*/  IADD3 R216, P5, P4, R216, UR16, R86.reuse ;  /* 0x00000010d8d87c10 */ /* 0x100fe2000fcbe056 */
[----:B------:R-:W-:Y:S01]  /*7250*/  IMAD.HI R26, R26, 0x2, RZ ;  /* 0x000000021a1a7827 */ /* 0x000fe200078e02ff */
[----:B------:R-:W-:-:S03]  /*7260*/  IADD3 R218, P2, P3, R218, UR16, R86 ;  /* 0x00000010dada7c10 */ /* 0x000fc6000fb5e056 */
[----:B------:R-:W-:-:S04]  /*7270*/  IMAD.HI R25, R25, 0x2, RZ ;  /* 0x0000000219197827 */ /* 0x000fc800078e02ff */
[----:B------:R-:W-:Y:S02]  /*7280*/  IMAD.SHL.U32 R84, R19, 0x2, RZ ;  /* 0x0000000213547824 */ /* 0x000fe400078e00ff */
[----:B------:R-:W-:Y:S01]  /*7290*/  IMAD.SHL.U32 R87, R24, 0x2, RZ ;  /* 0x0000000218577824 */ /* 0x000fe200078e00ff */
[--C-:B------:R-:W-:Y:S01]  /*72a0*/  IADD3.X R217, PT, PT, R26, UR17, R23.reuse, P5, P4 ;  /* 0x000000111ad97c10 */ /* 0x100fe2000afe8417 */
[----:B------:R-:W-:Y:S01]  /*72b0*/  IMAD.HI R24, R24, 0x2, RZ ;  /* 0x0000000218187827 */ /* 0x000fe200078e02ff */
[----:B-1----:R-:W-:Y:S01]  /*72c0*/  BAR.SYNC.DEFER_BLOCKING 0x0 ;  /* 0x0000000000007b1d */ /* 0x002fe20000010000 */
[--C-:B------:R-:W-:Y:S02]  /*72d0*/  IADD3 R84, P5, P4, R84, UR16, R86.reuse ;  /* 0x0000001054547c10 */ /* 0x100fe4000fcbe056 */
[----:B------:R-:W-:Y:S02]  /*72e0*/  IADD3.X R219, PT, PT, R25, UR17, R23, P2, P3 ;  /* 0x0000001119db7c10 */ /* 0x000fe400097e6417 */
[----:B------:R-:W-:-:S04]  /*72f0*/  IADD3 R86, P2, P3, R87, UR16, R86 ;  /* 0x0000001057567c10 */ /* 0x000fc8000fb5e056 */
[--C-:B------:R-:W-:Y:S02]  /*7300*/  IADD3.X R87, PT, PT, R24, UR17, R23.reuse, P2, P3 ;  /* 0x0000001118577c10 */ /* 0x100fe400097e6417 */
[----:B------:R-:W-:Y:S01]  /*7310*/  ISETP.LT.OR P2, PT, R236, 0x40, P0 ;  /* 0x00000040ec00780c */ /* 0x000fe20000741670 */
[----:B------:R-:W-:Y:S01]  /*7320*/  IMAD.HI R19, R19, 0x2, RZ ;  /* 0x0000000213137827 */ /* 0x000fe200078e02ff */
[----:B------:R-:W-:Y:S02]  /*7330*/  UIADD3 UR5, UPT, UPT, UR9, 0x4000, URZ ;  /* 0x0000400009057890 */ /* 0x000fe4000fffe0ff */
[----:B------:R-:W-:Y:S02]  /*7340*/  UIADD3 UR4, UPT, UPT, UR9, 0xa000, URZ ;  /* 0x0000a00009047890 */ /* 0x000fe4000fffe0ff */
[----:B------:R-:W-:Y:S01]  /*7350*/  IADD3.X R85, PT, PT, R19, UR17, R23, P5, P4 ;  /* 0x0000001113557c10 */ /* 0x000fe2000afe8417 */
[----:B------:R-:W-:Y:S02]  /*7360*/  USHF.R.U32.HI UR19, URZ, 0x4, UR5 ;  /* 0x00000004ff137899 */ /* 0x000fe40008011605 */
[----:B------:R-:W-:Y:S01]  /*7370*/  USHF.R.U32.HI UR18, URZ, 0x4, UR4 ;  /* 0x00000004ff127899 */ /* 0x000fe20008011604 */
[----:B------:R-:W-:Y:S01]  /*7380*/  UMOV UR6, URZ ;  /* 0x000000ff00067c82 */ /* 0x000fe20008000000 */
[----:B------:R-:W-:-:S02]  /*7390*/  UMOV UR7, URZ ;  /* 0x000000ff00077c82 */ /* 0x000fc40008000000 */
[----:B------:R-:W-:Y:S08]  /*73a0*/  @P2 BRA `(.L_x_6) ;  /* 0x0000000000842947 */ /* 0x000ff00003800000 */
[----:B------:R-:W-:Y:S02]  /*73b0*/  UIADD3 UR4, UPT, UPT, UR9, 0x8000, URZ ;  /* 0x0000800009047890 */ /* 0x000fe4000fffe0ff */
[----:B------:R-:W-:Y:S02]  /*73c0*/  USHF.R.U32.HI UR14, URZ, 0x4, UR9 ;  /* 0x00000004ff0e7899 */ /* 0x000fe40008011609 */
[----:B------:R-:W-:Y:S02]  /*73d0*/  USHF.R.U32.HI UR4, URZ, 0x4, UR4 ;  /* 0x00000004ff047899 */ /* 0x000fe40008011604 */
[----:B------:R-:W-:Y:S02]  /*73e0*/  USGXT.U32 UR14, UR14, 0xe ;  /* 0x0000000e0e0e789a */ /* 0x000fe40008000000 */
[----:B------:R-:W-:Y:S02]  /*73f0*/  USGXT.U32 UR12, UR4, 0xe ;  /* 0x0000000e040c789a */ /* 0x000fe40008000000 */
[----:B------:R-:W-:-:S02]  /*7400*/  UIADD3 UR30, UP2, UPT, UR14, 0x2, URZ ;  /* 0x000000020e1e7890 */ /* 0x000fc4000ff5e0ff */
[----:B------:R-:W-:Y:S01]  /*7410*/  UIADD3 UR32, UP1, UPT, UR12, 0x80, URZ ;  /* 0x000000800c207890 */ /* 0x000fe2000ff3e0ff */
[----:B------:R-:W-:Y:S01]  /*7420*/  UMOV UR4, URZ ;  /* 0x000000ff00047c82 */ /* 0x000fe20008000000 */
[----:B------:R-:W-:Y:S01]  /*7430*/  UMOV UR34, 0x0 ;  /* 0x0000000000227882 */ /* 0x000fe20000000000 */
[----:B------:R-:W-:Y:S02]  /*7440*/  UIADD3.X UR31, UPT, UPT, UR4, 0x40004040, URZ, UP2, !UPT ;  /* 0x40004040041f7890 */ /* 0x000fe400097fe4ff */
[----:B------:R-:W-:Y:S02]  /*7450*/  UIADD3.X UR33, UPT, UPT, UR4, 0x40004040, URZ, UP1, !UPT ;  /* 0x4000404004217890 */ /* 0x000fe40008ffe4ff */
[----:B------:R-:W-:Y:S02]  /*7460*/  UIADD3.64 UR24, UPT, UPT, UR30, 0x2, URZ ;  /* 0x000000021e187897 */ /* 0x000fe4000fffe0ff */
[----:B------:R-:W-:Y:S02]  /*7470*/  UIADD3.64 UR22, UPT, UPT, UR32, 0x80, URZ ;  /* 0x0000008020167897 */ /* 0x000fe4000fffe0ff */
[----:B------:R-:W-:-:S02]  /*7480*/  UIADD3.64 UR28, UPT, UPT, UR30, 0x4, URZ ;  /* 0x000000041e1c7897 */ /* 0x000fc4000fffe0ff */
[----:B------:R-:W-:Y:S01]  /*7490*/  UIADD3.64 UR26, UPT, UPT, UR32, 0x100, URZ ;  /* 0x00000100201a7897 */ /* 0x000fe2000fffe0ff */
[----:B------:R-:W-:Y:S01]  /*74a0*/  UMOV UR35, 0x4208010 ;  /* 0x0420801000237882 */ /* 0x000fe20000000000 */
[----:B------:R-:W-:Y:S01]  /*74b0*/  UMOV UR15, 0x40004040 ;  /* 0x40004040000f7882 */ /* 0x000fe20000000000 */
[----:B------:R-:W-:Y:S01]  /*74c0*/  UMOV UR13, 0x40004040 ;  /* 0x40004040000d7882 */ /* 0x000fe20000000000 */
[----:B------:R-:W-:Y:S01]  /*74d0*/  UMOV UR36, 0x0 ;  /* 0x0000000000247882 */ /* 0x000fe20000000000 */
[----:B------:R-:W-:Y:S01]  /*74e0*/  UMOV UR37, 0x4208010 ;  /* 0x0420801000257882 */ /* 0x000fe20000000000 */
[----:B------:R-:W-:Y:S01]  /*74f0*/  UMOV UR38, 0x0 ;  /* 0x0000000000267882 */ /* 0x000fe20000000000 */
[----:B------:R-:W-:Y:S01]  /*7500*/  UMOV UR39, 0x4208010 ;  /* 0x0420801000277882 */ /* 0x000fe20000000000 */
[----:B------:R-:W-:Y:S01]  /*7510*/  UMOV UR4, UR11 ;  /* 0x0000000b00047c82 */ /* 0x000fe20008000000 */
[----:B------:R-:W-:Y:S01]  /*7520*/  UMOV UR5, URZ ;  /* 0x000000ff00057c82 */ /* 0x000fe20008000000 */
[----:B------:R0:W-:Y:S01]  /*7530*/  UTCHMMA gdesc[UR12], gdesc[UR14], tmem[UR8], tmem[UR34], idesc[UR35], !UPT ;  /* 0x00ff220e0c0075ea */ /* 0x0001e2000f800008 */
[----:B------:R-:W-:Y:S01]  /*7540*/  UMOV UR40, 0x0 ;  /* 0x0000000000287882 */ /* 0x000fe20000000000 */
[----:B------:R-:W-:Y:S01]  /*7550*/  UMOV UR41, 0x4208010 ;  /* 0x0420801000297882 */ /* 0x000fe20000000000 */
[----:B------:R0:W-:Y:S01]  /*7560*/  UTCHMMA gdesc[UR32], gdesc[UR30], tmem[UR8], tmem[UR36], idesc[UR37], UPT ;  /* 0x00ff241e200075ea */ /* 0x0001e2000b800008 */
[----:B------:R-:W-:Y:S01]  /*7570*/  UMOV UR4, UR4 ;  /* 0x0000000400047c82 */ /* 0x000fe20008000000 */
[----:B------:R0:W-:Y:S01]  /*7580*/  UTCHMMA gdesc[UR22], gdesc[UR24], tmem[UR8], tmem[UR38], idesc[UR39], UPT ;  /* 0x00ff2618160075ea */ /* 0x0001e2000b800008 */
[----:B------:R0:W-:Y:S01]  /*7590*/  UTCHMMA gdesc[UR26], gdesc[UR28], tmem[UR8], tmem[UR40], idesc[UR41], UPT ;  /* 0x00ff281c1a0075ea */ /* 0x0001e2000b800008 */
[----:B------:R0:W-:Y:S01]  /*75a0*/  UTCBAR [UR4], URZ ;  /* 0x000000ff040073e9 */ /* 0x0001e200080000ff */
[----:B------:R-:W-:Y:S01]  /*75b0*/  NOP ;  /* 0x0000000000007918 */ /* 0x000fe20000000000 */
.L_x_6:
[----:B------:R-:W-:Y:S01]  /*75c0*/  SHF.R.S32.HI R19, RZ, 0x1f, R236 ;  /* 0x0000001fff137819 */ /* 0x000fe200000114ec */
[----:B0-----:R-:W-:Y:S01]  /*75d0*/  USGXT.U32 UR14, UR19, 0xe ;  /* 0x0000000e130e789a */ /* 0x001fe20008000000 */
[----:B------:R-:W-:Y:S01]  /*75e0*/  IADD3 R174, P6, PT, R230, UR16, RZ ;  /* 0x00000010e6ae7c10 */ /* 0x000fe2000ffde0ff */
[----:B------:R-:W-:Y:S01]  /*75f0*/  USGXT.U32 UR12, UR18, 0xe ;  /* 0x0000000e120c789a */ /* 0x000fe20008000000 */
[----:B------:R-:W-:Y:S01]  /*7600*/  LEA.HI R19, R19, R236, RZ, 0x6 ;  /* 0x000000ec13137211 */ /* 0x000fe200078f30ff */
[----:B------:R-:W-:Y:S01]  /*7610*/  UIADD3 UR32, UP2, UPT, UR14, 0x2, URZ ;  /* 0x000000020e207890 */ /* 0x000fe2000ff5e0ff */
[----:B------:R-:W-:Y:S01]  /*7620*/  IADD3 R178, P2, PT, R228, UR16, RZ ;  /* 0x00000010e4b27c10 */ /* 0x000fe2000ff5e0ff */
[----:B------:R-:W-:Y:S01]  /*7630*/  UIADD3 UR30, UP1, UPT, UR12, 0x80, URZ ;  /* 0x000000800c1e7890 */ /* 0x000fe2000ff3e0ff */
[----:B------:R-:W-:Y:S01]  /*7640*/  SHF.R.S32.HI R19, RZ, 0x6, R19 ;  /* 0x00000006ff137819 */ /* 0x000fe20000011413 */
[----:B------:R-:W-:Y:S01]  /*7650*/  UIADD3.X UR33, UPT, UPT, UR7, 0x40004040, URZ, UP2, !UPT ;  /* 0x4000404007217890 */ /* 0x000fe200097fe4ff */
[----:B------:R-:W-:Y:S01]  /*7660*/  IADD3.X R175, PT, PT, R235, UR17, RZ, P6, !PT ;  /* 0x00000011ebaf7c10 */ /* 0x000fe2000b7fe4ff */
[----:B------:R-:W-:Y:S01]  /*7670*/  UIADD3.X UR31, UPT, UPT, UR6, 0x40004040, URZ, UP1, !UPT ;  /* 0x40004040061f7890 */ /* 0x000fe20008ffe4ff */
[----:B------:R-:W-:Y:S01]  /*7680*/  VIMNMX R23, PT, PT, R19, 0x1, !PT ;  /* 0x0000000113177848 */ /* 0x000fe20007fe0100 */
[----:B------:R-:W-:Y:S01]  /*7690*/  IMAD.SHL.U32 R19, R21, 0x40, RZ ;  /* 0x0000004015137824 */ /* 0x000fe200078e00ff */
[----:B------:R-:W-:Y:S01]  /*76a0*/  IADD3 R184, P6, PT, R179, UR16, RZ ;  /* 0x00000010b3b87c10 */ /* 0x000fe2000ffde0ff */
[----:B------:R-:W-:Y:S01]  /*76b0*/  UMOV UR4, URZ ;  /* 0x000000ff00047c82 */ /* 0x000fe20008000000 */
[----:B------:R-:W-:Y:S01]  /*76c0*/  IADD3.X R179, PT, PT, R233, UR17, RZ, P2, !PT ;  /* 0x00000011e9b37c10 */ /* 0x000fe200097fe4ff */
[----:B------:R-:W-:Y:S01]  /*76d0*/  VIADD R21, R23, 0xffffffff ;  /* 0xffffffff17157836 */ /* 0x000fe20000000000 */
[----:B------:R-:W-:Y:S01]  /*76e0*/  IADD3 R172, P3, PT, R227, UR16, RZ ;  /* 0x00000010e3ac7c10 */ /* 0x000fe2000ff7e0ff */
[----:B------:R-:W-:Y:S01]  /*76f0*/  IMAD.SHL.U32 R20, R20, 0x40, RZ ;  /* 0x0000004014147824 */ /* 0x000fe200078e00ff */
[----:B------:R-:W-:-:S02]  /*7700*/  IADD3 R176, P5, PT, R225, UR16, RZ ;  /* 0x00000010e1b07c10 */ /* 0x000fc4000ffbe0ff */
[----:B------:R-:W-:Y:S02]  /*7710*/  ISETP.NE.U32.AND P2, PT, R21, RZ, PT ;  /* 0x000000ff1500720c */ /* 0x000fe40003f45070 */
[----:B------:R-:W-:Y:S02]  /*7720*/  IADD3 R180, P4, PT, R173, UR16, RZ ;  /* 0x00000010adb47c10 */ /* 0x000fe4000ff9e0ff */
[----:B------:R-:W-:Y:S02]  /*7730*/  IADD3.X R173, PT, PT, R234, UR17, RZ, P3, !PT ;  /* 0x00000011eaad7c10 */ /* 0x000fe40009ffe4ff */
[----:B------:R-:W-:Y:S02]  /*7740*/  IADD3.X R177, PT, PT, R232, UR17, RZ, P5, !PT ;  /* 0x00000011e8b17c10 */ /* 0x000fe4000affe4ff */
[----:B------:R-:W-:Y:S02]  /*7750*/  IADD3 R182, P3, PT, R226, UR16, RZ ;  /* 0x00000010e2b67c10 */ /* 0x000fe4000ff7e0ff */
[----:B------:R-:W-:-:S02]  /*7760*/  IADD3 R186, P5, PT, R224, UR16, RZ ;  /* 0x00000010e0ba7c10 */ /* 0x000fc4000ffbe0ff */
[----:B------:R-:W-:Y:S02]  /*7770*/  IADD3.X R181, PT, PT, R231, UR17, RZ, P4, !PT ;  /* 0x00000011e7b57c10 */ /* 0x000fe4000a7fe4ff */
[----:B------:R-:W-:Y:S02]  /*7780*/  IADD3.X R183, PT, PT, R229, UR17, RZ, P3, !PT ;  /* 0x00000011e5b77c10 */ /* 0x000fe40009ffe4ff */
[----:B------:R-:W-:Y:S02]  /*7790*/  IADD3.X R185, PT, PT, R223, UR17, RZ, P6, !PT ;  /* 0x00000011dfb97c10 */ /* 0x000fe4000b7fe4ff */
[----:B------:R-:W-:Y:S01]  /*77a0*/  IADD3.X R187, PT, PT, R222, UR17, RZ, P5, !PT ;  /* 0x00000011debb7c10 */ /* 0x000fe2000affe4ff */
[----:B------:R-:W-:Y:S06]  /*77b0*/  @!P2 BRA `(.L_x_7) ;  /* 0x000000200054a947 */ /* 0x000fec0003800000 */
[----:B------:R-:W-:Y:S01]  /*77c0*/  VIADD R22, R22, 0xffffffc0 ;  /* 0xffffffc016167836 */ /* 0x000fe20000000000 */
[----:B------:R-:W-:Y:S02]  /*77d0*/  UIADD3.64 UR22, UPT, UPT, UR30, 0x80, URZ ;  /* 0x000000801e167897 */ /* 0x000fe4000fffe0ff */
[----:B------:R-:W-:Y:S02]  /*77e0*/  UIADD3.64 UR24, UPT, UPT, UR32, 0x2, URZ ;  /* 0x0000000220187897 */ /* 0x000fe4000fffe0ff */
[----:B------:R-:W-:Y:S01]  /*77f0*/  R2UR UR19, R22 ;  /* 0x00000000161372ca */ /* 0x000fe200000e0000 */
[----:B------:R-:W-:Y:S02]  /*7800*/  UIADD3.64 UR26, UPT, UPT, UR30, 0x100, URZ ;  /* 0x000001001e1a7897 */ /* 0x000fe4000fffe0ff */
[----:B------:R-:W-:Y:S01]  /*7810*/  UIADD3.64 UR28, UPT, UPT, UR32, 0x4, URZ ;  /* 0x00000004201c7897 */ /* 0x000fe2000fffe0ff */
[----:B------:R-:W-:Y:S01]  /*7820*/  UMOV UR18, 0x1 ;  /* 0x0000000100127882 */ /* 0x000fe20000000000 */
[----:B------:R-:W-:-:S10]  /*7830*/  UMOV UR5, URZ ;  /* 0x000000ff00057c82 */ /* 0x000fd40008000000 */
.L_x_10:
[----:B------:R-:W-:Y:S01]  /*7840*/  USHF.L.U32 UR4, UR4, 0x1f, URZ ;  /* 0x0000001f04047899 */ /* 0x000fe200080006ff */
[----:B0-----:R-:W0:Y:S01]  /*7850*/  S2R R23, SR_TID.X ;  /* 0x0000000000177919 */ /* 0x001e220000002100 */
[----:B------:R-:W-:-:S04]  /*7860*/  IMAD.WIDE R218, R20, 0x2, R218 ;  /* 0x0000000214da7825 */ /* 0x000fc800078e02da */
[----:B------:R-:W-:-:S04]  /*7870*/  IMAD.U32 R22, RZ, RZ, UR4 ;  /* 0x00000004ff167e24 */ /* 0x000fc8000f8e00ff */
[----:B------:R-:W1:Y:S01]  /*7880*/  SYNCS.PHASECHK.TRANS64.TRYWAIT P2, [UR11], R22 ;  /* 0x00000016ff0075a7 */ /* 0x000e62000804110b */
[----:B0-----:R-:W-:-:S04]  /*7890*/  SHF.R.U32.HI R23, RZ, 0x6, R23 ;  /* 0x00000006ff177819 */ /* 0x001fc80000011617 */
[----:B------:R-:W-:-:S04]  /*78a0*/  SGXT.U32 R23, R23, 0x1 ;  /* 0x000000011717781a */ /* 0x000fc80000000000 */
[----:B------:R-:W-:Y:S01]  /*78b0*/  ISETP.GE.AND P6, PT, R23, UR19, PT ;  /* 0x0000001317007c0c */ /* 0x000fe2000bfc6270 */
[----:B-1----:R-:W-:-:S12]  /*78c0*/  @!P2 BRA `(.L_x_8) ;  /* 0x0000004000a0a947 */ /* 0x002fd80003800000 */
.L_x_16:
[----:B------:R0:W-:Y:S01]  /*78d0*/  STL [R1+0x10c], R91 ;  /* 0x00010c5b01007387 */ /* 0x0001e20000100800 */
[----:B------:R-:W-:Y:S01]  /*78e0*/  PRMT R228, RZ, 0x7610, R228 ;  /* 0x00007610ffe47816 */ /* 0x000fe200000000e4 */
[C---:B------:R-:W-:Y:S01]  /*78f0*/  IMAD.WIDE R88, R20.reuse, 0x2, R88 ;  /* 0x0000000214587825 */ /* 0x040fe200078e0258 */
[----:B------:R-:W-:Y:S01]  /*7900*/  PRMT R229, RZ, 0x7610, R229 ;  /* 0x00007610ffe57816 */ /* 0x000fe200000000e5 */
[----:B------:R1:W-:Y:S02]  /*7910*/  STL [R1+0x108], R21 ;  /* 0x0001081501007387 */ /* 0x0003e40000100800 */
[C---:B------:R-:W-:Y:S02]  /*7920*/  IMAD.WIDE R166, R20.reuse, 0x2, R166 ;  /* 0x0000000214a67825 */ /* 0x040fe400078e02a6 */
[----:B------:R-:W2:Y:S02]  /*7930*/  @!P6 LDG.E.U16 R228, desc[UR20][R88.64] ;  /* 0x0000001458e4e981 */ /* 0x000ea4000c1e1500 */
[C---:B------:R-:W-:Y:S01]  /*7940*/  IMAD.WIDE R172, R20.reuse, 0x2, R172 ;  /* 0x0000000214ac7825 */ /* 0x040fe200078e02ac */
[----:B0-----:R-:W1:Y:S03]  /*7950*/  S2R R91, SR_TID.X ;  /* 0x00000000005b7919 */ /* 0x001e660000002100 */
[C---:B------:R-:W-:Y:S01]  /*7960*/  IMAD.WIDE R190, R20.reuse, 0x2, R190 ;  /* 0x0000000214be7825 */ /* 0x040fe200078e02be */
[----:B------:R0:W-:Y:S03]  /*7970*/  STL [R1+0x104], R0 ;  /* 0x0001040001007387 */ /* 0x0001e60000100800 */
[----:B------:R-:W-:-:S04]  /*7980*/  IMAD.WIDE R212, R20, 0x2, R212 ;  /* 0x0000000214d47825 */ /* 0x000fc800078e02d4 */
[----:B------:R-:W-:-:S04]  /*7990*/  IMAD.WIDE R188, R20, 0x2, R188 ;  /* 0x0000000214bc7825 */ /* 0x000fc800078e02bc */
[----:B------:R-:W-:-:S04]  /*79a0*/  IMAD.WIDE R174, R20, 0x2, R174 ;  /* 0x0000000214ae7825 */ /* 0x000fc800078e02ae */
[----:B------:R-:W-:-:S04]  /*79b0*/  IMAD.WIDE R206, R20, 0x2, R206 ;  /* 0x0000000214ce7825 */ /* 0x000fc800078e02ce */
[----:B------:R-:W-:-:S04]  /*79c0*/  IMAD.WIDE R196, R20, 0x2, R196 ;  /* 0x0000000214c47825 */ /* 0x000fc800078e02c4 */
[----:B------:R-:W-:-:S04]  /*79d0*/  IMAD.WIDE R216, R20, 0x2, R216 ;  /* 0x0000000214d87825 */ /* 0x000fc800078e02d8 */
[C---:B------:R-:W-:Y:S01]  /*79e0*/  IMAD.WIDE R182, R20.reuse, 0x2, R182 ;  /* 0x0000000214b67825 */ /* 0x040fe200078e02b6 */
[--C-:B-1----:R-:W-:Y:S02]  /*79f0*/  SHF.R.U32.HI R21, RZ, 0x6, R91.reuse ;  /* 0x00000006ff157819 */ /* 0x102fe4000001165b */
[----:B0-----:R-:W-:Y:S01]  /*7a00*/  SHF.R.U32.HI R0, RZ, 0x6, R91 ;  /* 0x00000006ff007819 */ /* 0x001fe2000001165b */
[----:B------:R-:W-:Y:S01]  /*7a10*/  IMAD.WIDE R204, R20, 0x2, R204 ;  /* 0x0000000214cc7825 */ /* 0x000fe200078e02cc */
[----:B------:R-:W-:Y:S02]  /*7a20*/  SGXT.U32 R21, R21, 0x1 ;  /* 0x000000011515781a */ /* 0x000fe40000000000 */
[----:B------:R-:W-:Y:S01]  /*7a30*/  SGXT.U32 R0, R0, 0x1 ;  /* 0x000000010000781a */ /* 0x000fe20000000000 */
[----:B------:R-:W-:Y:S01]  /*7a40*/  IMAD.WIDE R180, R20, 0x2, R180 ;  /* 0x0000000214b47825 */ /* 0x000fe200078e02b4 */
[----:B------:R-:W-:Y:S02]  /*7a50*/  LOP3.LUT R21, R21, 0x2, RZ, 0xfc, !PT ;  /* 0x0000000215157812 */ /* 0x000fe400078efcff */
[----:B------:R-:W-:Y:S01]  /*7a60*/  LOP3.LUT R0, R0, 0x10, RZ, 0xfc, !PT ;  /* 0x0000001000007812 */ /* 0x000fe200078efcff */
[----:B------:R-:W-:Y:S01]  /*7a70*/  IMAD.WIDE R198, R20, 0x2, R198 ;  /* 0x0000000214c67825 */ /* 0x000fe200078e02c6 */
[----:B------:R-:W-:-:S02]  /*7a80*/  ISETP.GE.AND P2, PT, R21, UR19, PT ;  /* 0x0000001315007c0c */ /* 0x000fc4000bf46270 */
[----:B------:R-:W-:Y:S02]  /*7a90*/  SHF.R.U32.HI R21, RZ, 0x6, R91 ;  /* 0x00000006ff157819 */ /* 0x000fe4000001165b */
[----:B------:R-:W-:Y:S02]  /*7aa0*/  ISETP.GE.AND P5, PT, R0, UR19, PT ;  /* 0x0000001300007c0c */ /* 0x000fe4000bfa6270 */
[----:B------:R-:W-:-:S04]  /*7ab0*/  SGXT.U32 R21, R21, 0x1 ;  /* 0x000000011515781a */ /* 0x000fc80000000000 */
[----:B------:R-:W-:-:S03]  /*7ac0*/  LOP3.LUT R21, R21, 0x8, RZ, 0xfc, !PT ;  /* 0x0000000815157812 */ /* 0x000fc600078efcff */
[----:B------:R-:W3:Y:S01]  /*7ad0*/  @!P2 LDG.E.U16 R229, desc[UR20][R166.64] ;  /* 0x00000014a6e5a981 */ /* 0x000ee2000c1e1500 */
[----:B------:R-:W-:Y:S02]  /*7ae0*/  ISETP.GE.AND P3, PT, R21, UR19, PT ;  /* 0x0000001315007c0c */ /* 0x000fe4000bf66270 */
[----:B------:R-:W-:-:S04]  /*7af0*/  SHF.R.U32.HI R21, RZ, 0x6, R91 ;  /* 0x00000006ff157819 */ /* 0x000fc8000001165b */
[----:B------:R-:W-:-:S04]  /*7b00*/  SGXT.U32 R21, R21, 0x1 ;  /* 0x000000011515781a */ /* 0x000fc80000000000 */
[----:B------:R-:W-:-:S04]  /*7b10*/  LOP3.LUT R21, R21, 0xa, RZ, 0xfc, !PT ;  /* 0x0000000a15157812 */ /* 0x000fc800078efcff */
        /* <DEDUP_REMOVED lines=9> */
[----:B------:R-:W0:Y:S01]  /*7bb0*/  S2R R21, SR_TID.X ;  /* 0x0000000000157919 */ /* 0x000e220000002100 */
[----:B------:R-:W-:Y:S02]  /*7bc0*/  SHF.R.U32.HI R0, RZ, 0x6, R91 ;  /* 0x00000006ff007819 */ /* 0x000fe4000001165b */
[----:B------:R-:W-:Y:S02]  /*7bd0*/  PRMT R230, RZ, 0x7610, R230 ;  /* 0x00007610ffe67816 */ /* 0x000fe400000000e6 */
[----:B------:R-:W-:-:S04]  /*7be0*/  SGXT.U32 R0, R0, 0x1 ;  /* 0x000000010000781a */ /* 0x000fc80000000000 */
[----:B------:R-:W-:Y:S01]  /*7bf0*/  LOP3.LUT R0, R0, 0x1a, RZ, 0xfc, !PT ;  /* 0x0000001a00007812 */ /* 0x000fe200078efcff */
[----:B------:R-:W4:Y:S03]  /*7c00*/  @!P3 LDG.E.U16 R230, desc[UR20][R172.64] ;  /* 0x00000014ace6b981 */ /* 0x000f26000c1e1500 */
[----:B------:R-:W-:Y:S02]  /*7c10*/  ISETP.GE.AND P3, PT, R0, UR19, PT ;  /* 0x0000001300007c0c */ /* 0x000fe4000bf66270 */
[----:B------:R-:W-:Y:S02]  /*7c20*/  PRMT R235, RZ, 0x7610, R235 ;  /* 0x00007610ffeb7816 */ /* 0x000fe400000000eb */
[----:B------:R-:W-:-:S09]  /*7c30*/  PRMT R240, RZ, 0x7610, R240 ;  /* 0x00007610fff07816 */ /* 0x000fd200000000f0 */
[----:B------:R-:W3:Y:S01]  /*7c40*/  @!P3 LDG.E.U16 R235, desc[UR20][R190.64] ;  /* 0x00000014beebb981 */ /* 0x000ee2000c1e1500 */
[----:B------:R-:W-:Y:S02]  /*7c50*/  ISETP.GE.AND P3, PT, R6, UR19, PT ;  /* 0x0000001306007c0c */ /* 0x000fe4000bf66270 */
[----:B0-----:R-:W-:-:S04]  /*7c60*/  SHF.R.U32.HI R0, RZ, 0x6, R21 ;  /* 0x00000006ff007819 */ /* 0x001fc80000011615 */
[----:B------:R-:W-:-:S04]  /*7c70*/  SGXT.U32 R0, R0, 0x1 ;  /* 0x000000010000781a */ /* 0x000fc80000000000 */
[----:B------:R-:W-:-:S03]  /*7c80*/  LOP3.LUT R0, R0, 0xc, RZ, 0xfc, !PT ;  /* 0x0000000c00007812 */ /* 0x000fc600078efcff */
[----:B------:R-:W3:Y:S01]  /*7c90*/  @!P3 LDG.E.U16 R240, desc[UR20][R212.64] ;  /* 0x00000014d4f0b981 */ /* 0x000ee2000c1e1500 */
[----:B------:R-:W-:Y:S02]  /*7ca0*/  ISETP.GE.AND P3, PT, R0, UR19, PT ;  /* 0x0000001300007c0c */ /* 0x000fe4000bf66270 */
[----:B------:R-:W0:Y:S01]  /*7cb0*/  S2R R0, SR_TID.X ;  /* 0x0000000000007919 */ /* 0x000e220000002100 */
[----:B------:R-:W-:Y:S02]  /*7cc0*/  PRMT R231, RZ, 0x7610, R231 ;  /* 0x00007610ffe77816 */ /* 0x000fe400000000e7 */
[----:B------:R-:W-:-:S04]  /*7cd0*/  PRMT R234, RZ, 0x7610, R234 ;  /* 0x00007610ffea7816 */ /* 0x000fc800000000ea */
[----:B------:R-:W3:Y:S01]  /*7ce0*/  @!P4 LDG.E.U16 R231, desc[UR20][R174.64] ;  /* 0x00000014aee7c981 */ /* 0x000ee2000c1e1500 */
[----:B------:R-:W-:-:S03]  /*7cf0*/  ISETP.GE.AND P4, PT, R3, UR19, PT ;  /* 0x0000001303007c0c */ /* 0x000fc6000bf86270 */
[----:B------:R-:W3:Y:S01]  /*7d00*/  @!P2 LDG.E.U16 R234, desc[UR20][R188.64] ;  /* 0x00000014bceaa981 */ /* 0x000ee2000c1e1500 */
[----:B------:R-:W-:Y:S02]  /*7d10*/  ISETP.GE.AND P2, PT, R8, UR19, PT ;  /* 0x0000001308007c0c */ /* 0x000fe4000bf46270 */
[----:B------:R-:W-:Y:S02]  /*7d20*/  SHF.R.U32.HI R21, RZ, 0x6, R21 ;  /* 0x00000006ff157819 */ /* 0x000fe40000011615 */
[----:B------:R-:W-:Y:S02]  /*7d30*/  PRMT R236, RZ, 0x7610, R236 ;  /* 0x00007610ffec7816 */ /* 0x000fe400000000ec */
[----:B------:R-:W-:Y:S02]  /*7d40*/  SGXT.U32 R21, R21, 0x1 ;  /* 0x000000011515781a */ /* 0x000fe40000000000 */
[----:B------:R-:W-:Y:S02]  /*7d50*/  PRMT R239, RZ, 0x7610, R239 ;  /* 0x00007610ffef7816 */ /* 0x000fe400000000ef */
[----:B------:R-:W-:Y:S01]  /*7d60*/  LOP3.LUT R21, R21, 0x4, RZ, 0xfc, !PT ;  /* 0x0000000415157812 */ /* 0x000fe200078efcff */
[----:B------:R-:W3:Y:S01]  /*7d70*/  @!P4 LDG.E.U16 R236, desc[UR20][R196.64] ;  /* 0x00000014c4ecc981 */ /* 0x000ee2000c1e1500 */
[----:B------:R-:W-:-:S03]  /*7d80*/  ISETP.GE.AND P4, PT, R7, UR19, PT ;  /* 0x0000001307007c0c */ /* 0x000fc6000bf86270 */
[----:B------:R-:W3:Y:S01]  /*7d90*/  @!P2 LDG.E.U16 R239, desc[UR20][R206.64] ;  /* 0x00000014ceefa981 */ /* 0x000ee2000c1e1500 */
[----:B------:R-:W-:Y:S02]  /*7da0*/  ISETP.GE.AND P2, PT, R21, UR19, PT ;  /* 0x0000001315007c0c */ /* 0x000fe4000bf46270 */
[----:B0-----:R-:W-:Y:S02]  /*7db0*/  SHF.R.U32.HI R21, RZ, 0x6, R0 ;  /* 0x00000006ff157819 */ /* 0x001fe40000011600 */
[----:B------:R-:W-:Y:S02]  /*7dc0*/  PRMT R241, RZ, 0x7610, R241 ;  /* 0x00007610fff17816 */ /* 0x000fe400000000f1 */
[----:B------:R-:W-:Y:S02]  /*7dd0*/  SGXT.U32 R21, R21, 0x1 ;  /* 0x000000011515781a */ /* 0x000fe40000000000 */
[----:B------:R-:W-:Y:S02]  /*7de0*/  PRMT R233, RZ, 0x7610, R233 ;  /* 0x00007610ffe97816 */ /* 0x000fe400000000e9 */
[----:B------:R-:W-:Y:S01]  /*7df0*/  LOP3.LUT R21, R21, 0x6, RZ, 0xfc, !PT ;  /* 0x0000000615157812 */ /* 0x000fe200078efcff */
[----:B------:R-:W3:Y:S03]  /*7e00*/  @!P4 LDG.E.U16 R241, desc[UR20][R216.64] ;  /* 0x00000014d8f1c981 */ /* 0x000ee6000c1e1500 */
[----:B------:R-:W-:Y:S01]  /*7e10*/  ISETP.GE.AND P4, PT, R21, UR19, PT ;  /* 0x0000001315007c0c */ /* 0x000fe2000bf86270 */
[----:B------:R-:W3:Y:S01]  /*7e20*/  @!P6 LDG.E.U16 R233, desc[UR20][R182.64] ;  /* 0x00000014b6e9e981 */ /* 0x000ee2000c1e1500 */
[----:B------:R-:W-:Y:S01]  /*7e30*/  ISETP.GE.AND P6, PT, R5, UR19, PT ;  /* 0x0000001305007c0c */ /* 0x000fe2000bfc6270 */
[----:B------:R-:W0:Y:S01]  /*7e40*/  S2R R21, SR_TID.X ;  /* 0x0000000000157919 */ /* 0x000e220000002100 */
[----:B------:R-:W-:-:S02]  /*7e50*/  PRMT R238, RZ, 0x7610, R238 ;  /* 0x00007610ffee7816 */ /* 0x000fc400000000ee */
[----:B------:R-:W-:-:S09]  /*7e60*/  SHF.R.U32.HI R0, RZ, 0x6, R0 ;  /* 0x00000006ff007819 */ /* 0x000fd20000011600 */
[----:B------:R-:W3:Y:S01]  /*7e70*/  @!P6 LDG.E.U16 R238, desc[UR20][R204.64] ;  /* 0x00000014cceee981 */ /* 0x000ee2000c1e1500 */
[----:B------:R-:W-:Y:S02]  /*7e80*/  ISETP.GE.AND P6, PT, R10, UR19, PT ;  /* 0x000000130a007c0c */ /* 0x000fe4000bfc6270 */
[----:B------:R-:W-:Y:S02]  /*7e90*/  SGXT.U32 R0, R0, 0x1 ;  /* 0x000000010000781a */ /* 0x000fe40000000000 */
[----:B------:R-:W-:Y:S02]  /*7ea0*/  PRMT R243, RZ, 0x7610, R243 ;  /* 0x00007610fff37816 */ /* 0x000fe400000000f3 */
[----:B------:R-:W-:-:S07]  /*7eb0*/  LOP3.LUT R0, R0, 0xe, RZ, 0xfc, !PT ;  /* 0x0000000e00007812 */ /* 0x000fce00078efcff */
[----:B------:R-:W3:Y:S01]  /*7ec0*/  @!P6 LDG.E.U16 R243, desc[UR20][R218.64] ;  /* 0x00000014daf3e981 */ /* 0x000ee2000c1e1500 */
[----:B------:R-:W-:Y:S02]  /*7ed0*/  ISETP.GE.AND P6, PT, R0, UR19, PT ;  /* 0x0000001300007c0c */ /* 0x000fe4000bfc6270 */
[--C-:B0-----:R-:W-:Y:S02]  /*7ee0*/  SHF.R.U32.HI R0, RZ, 0x6, R21.reuse ;  /* 0x00000006ff007819 */ /* 0x101fe40000011615 */
[----:B------:R-:W-:Y:S01]  /*7ef0*/  SHF.R.U32.HI R21, RZ, 0x6, R21 ;  /* 0x00000006ff157819 */ /* 0x000fe20000011615 */
[----:B------:R-:W-:Y:S01]  /*7f00*/  IMAD.WIDE R176, R20, 0x2, R176 ;  /* 0x0000000214b07825 */ /* 0x000fe200078e02b0 */
[----:B------:R-:W-:Y:S02]  /*7f10*/  PRMT R245, RZ, 0x7610, R245 ;  /* 0x00007610fff57816 */ /* 0x000fe400000000f5 */
[----:B------:R-:W-:-:S04]  /*7f20*/  SGXT.U32 R21, R21, 0x1 ;  /* 0x000000011515781a */ /* 0x000fc80000000000 */
[----:B------:R-:W-:Y:S01]  /*7f30*/  LOP3.LUT R21, R21, 0x14, RZ, 0xfc, !PT ;  /* 0x0000001415157812 */ /* 0x000fe200078efcff */
[----:B------:R-:W3:Y:S03]  /*7f40*/  @!P3 LDG.E.U16 R245, desc[UR20][R176.64] ;  /* 0x00000014b0f5b981 */ /* 0x000ee6000c1e1500 */
[----:B------:R-:W-:Y:S02]  /*7f50*/  ISETP.GE.AND P3, PT, R21, UR19, PT ;  /* 0x0000001315007c0c */ /* 0x000fe4000bf66270 */
[----:B------:R-:W0:Y:S01]  /*7f60*/  S2R R21, SR_TID.X ;  /* 0x0000000000157919 */ /* 0x000e220000002100 */
[----:B------:R-:W-:-:S06]  /*7f70*/  PRMT R232, RZ, 0x7610, R232 ;  /* 0x00007610ffe87816 */ /* 0x000fcc00000000e8 */
[----:B------:R-:W3:Y:S01]  /*7f80*/  @!P5 LDG.E.U16 R232, desc[UR20][R180.64] ;  /* 0x00000014b4e8d981 */ /* 0x000ee2000c1e1500 */
[----:B------:R-:W-:Y:S02]  /*7f90*/  ISETP.GE.AND P5, PT, R4, UR19, PT ;  /* 0x0000001304007c0c */ /* 0x000fe4000bfa6270 */
[----:B------:R-:W-:Y:S01]  /*7fa0*/  SGXT.U32 R0, R0, 0x1 ;  /* 0x000000010000781a */ /* 0x000fe20000000000 */
[----:B------:R-:W-:Y:S01]  /*7fb0*/  IMAD.WIDE R168, R20, 0x2, R168 ;  /* 0x0000000214a87825 */ /* 0x000fe200078e02a8 */
[----:B------:R-:W-:Y:S02]  /*7fc0*/  PRMT R237, RZ, 0x7610, R237 ;  /* 0x00007610ffed7816 */ /* 0x000fe400000000ed */
[----:B------:R-:W-:Y:S02]  /*7fd0*/  PRMT R244, RZ, 0x7610, R244 ;  /* 0x00007610fff47816 */ /* 0x000fe400000000f4 */
[----:B------:R-:W-:-:S04]  /*7fe0*/  LOP3.LUT R0, R0, 0x16, RZ, 0xfc, !PT ;  /* 0x0000001600007812 */ /* 0x000fc800078efcff */
[----:B------:R-:W3:Y:S01]  /*7ff0*/  @!P2 LDG.E.U16 R244, desc[UR20][R168.64] ;  /* 0x00000014a8f4a981 */ /* 0x000ee2000c1e1500 */
[----:B------:R-:W-:-:S03]  /*8000*/  ISETP.GE.AND P2, PT, R0, UR19, PT ;  /* 0x0000001300007c0c */ /* 0x000fc6000bf46270 */
        /* <DEDUP_REMOVED lines=9> */
[----:B------:R-:W-:Y:S01]  /*80a0*/  ISETP.GE.AND P5, PT, R21, UR19, PT ;  /* 0x0000001315007c0c */ /* 0x000fe2000bfa6270 */
[C---:B------:R-:W-:Y:S01]  /*80b0*/  IMAD.WIDE R184, R20.reuse, 0x2, R184 ;  /* 0x0000000214b87825 */ /* 0x040fe200078e02b8 */
[----:B------:R-:W-:Y:S02]  /*80c0*/  PRMT R24, RZ, 0x7610, R24 ;  /* 0x00007610ff187816 */ /* 0x000fe40000000018 */
[----:B------:R-:W-:Y:S01]  /*80d0*/  PRMT R26, RZ, 0x7610, R26 ;  /* 0x00007610ff1a7816 */ /* 0x000fe2000000001a */
[----:B------:R-:W-:-:S03]  /*80e0*/  IMAD.WIDE R192, R20, 0x2, R192 ;  /* 0x0000000214c07825 */ /* 0x000fc600078e02c0 */
[----:B------:R-:W3:Y:S01]  /*80f0*/  @!P3 LDG.E.U16 R24, desc[UR20][R184.64] ;  /* 0x00000014b818b981 */ /* 0x000ee2000c1e1500 */
[----:B------:R-:W-:-:S04]  /*8100*/  ISETP.GE.AND P3, PT, R11, UR19, PT ;  /* 0x000000130b007c0c */ /* 0x000fc8000bf66270 */
[----:B------:R-:W3:Y:S01]  /*8110*/  @!P5 LDG.E.U16 R26, desc[UR20][R192.64] ;  /* 0x00000014c01ad981 */ /* 0x000ee2000c1e1500 */
        /* <DEDUP_REMOVED lines=13> */
[----:B------:R-:W3:Y:S05]  /*81f0*/  @!P3 LDG.E.U16 R224, desc[UR20][R80.64] ;  /* 0x0000001450e0b981 */ /* 0x000eea000c1e1500 */
[----:B------:R-:W3:Y:S01]  /*8200*/  @!P5 LDG.E.U16 R226, desc[UR20][R84.64] ;  /* 0x0000001454e2d981 */ /* 0x000ee2000c1e1500 */
[----:B------:R-:W-:Y:S01]  /*8210*/  PRMT R22, RZ, 0x7610, R22 ;  /* 0x00007610ff167816 */ /* 0x000fe20000000016 */
[----:B------:R-:W-:-:S05]  /*8220*/  IMAD.WIDE R170, R20, 0x2, R170 ;  /* 0x0000000214aa7825 */ /* 0x000fca00078e02aa */
[----:B------:R-:W3:Y:S01]  /*8230*/  @!P4 LDG.E.U16 R22, desc[UR20][R170.64] ;  /* 0x00000014aa16c981 */ /* 0x000ee2000c1e1500 */
[----:B------:R-:W-:-:S04]  /*8240*/  SGXT.U32 R0, R0, 0x1 ;  /* 0x000000010000781a */ /* 0x000fc80000000000 */
[----:B------:R-:W-:-:S04]  /*8250*/  LOP3.LUT R0, R0, 0x1e, RZ, 0xfc, !PT ;  /* 0x0000001e00007812 */ /* 0x000fc800078efcff */
[----:B------:R-:W-:Y:S01]  /*8260*/  ISETP.GE.AND P4, PT, R0, UR19, PT ;  /* 0x0000001300007c0c */ /* 0x000fe2000bf86270 */
[C---:B------:R-:W-:Y:S01]  /*8270*/  IMAD.WIDE R194, R20.reuse, 0x2, R194 ;  /* 0x0000000214c27825 */ /* 0x040fe200078e02c2 */
[----:B------:R-:W-:Y:S02]  /*8280*/  PRMT R25, RZ, 0x7610, R25 ;  /* 0x00007610ff197816 */ /* 0x000fe40000000019 */
[----:B------:R-:W-:Y:S01]  /*8290*/  PRMT R27, RZ, 0x7610, R27 ;  /* 0x00007610ff1b7816 */ /* 0x000fe2000000001b */
[----:B------:R-:W-:-:S05]  /*82a0*/  IMAD.WIDE R186, R20, 0x2, R186 ;  /* 0x0000000214ba7825 */ /* 0x000fca00078e02ba */
[----:B------:R-:W3:Y:S01]  /*82b0*/  @!P2 LDG.E.U16 R25, desc[UR20][R186.64] ;  /* 0x00000014ba19a981 */ /* 0x000ee2000c1e1500 */
[----:B------:R-:W-:-:S03]  /*82c0*/  ISETP.GE.AND P2, PT, R15, UR19, PT ;  /* 0x000000130f007c0c */ /* 0x000fc6000bf46270 */
[----:B------:R-:W3:Y:S01]  /*82d0*/  @!P4 LDG.E.U16 R27, desc[UR20][R194.64] ;  /* 0x00000014c21bc981 */ /* 0x000ee2000c1e1500 */
[----:B------:R-:W-:Y:S01]  /*82e0*/  ISETP.GE.AND P4, PT, R16, UR19, PT ;  /* 0x0000001310007c0c */ /* 0x000fe2000bf86270 */
[C---:B------:R-:W-:Y:S01]  /*82f0*/  IMAD.WIDE R210, R20.reuse, 0x2, R210 ;  /* 0x0000000214d27825 */ /* 0x040fe200078e02d2 */
[----:B------:R-:W-:Y:S02]  /*8300*/  PRMT R29, RZ, 0x7610, R29 ;  /* 0x00007610ff1d7816 */ /* 0x000fe4000000001d */
[----:B------:R-:W-:Y:S01]  /*8310*/  PRMT R223, RZ, 0x7610, R223 ;  /* 0x00007610ffdf7816 */ /* 0x000fe200000000df */
[----:B------:R-:W-:Y:S01]  /*8320*/  IMAD.WIDE R202, R20, 0x2, R202 ;  /* 0x0000000214ca7825 */ /* 0x000fe200078e02ca */
[----:B------:R-:W0:Y:S04]  /*8330*/  S2R R21, SR_TID.X ;  /* 0x0000000000157919 */ /* 0x000e280000002100 */
[----:B------:R-:W3:Y:S01]  /*8340*/  @!P2 LDG.E.U16 R29, desc[UR20][R202.64] ;  /* 0x00000014ca1da981 */ /* 0x000ee2000c1e1500 */
[----:B------:R-:W-:-:S03]  /*8350*/  ISETP.GE.AND P2, PT, R17, UR19, PT ;  /* 0x0000001311007c0c */ /* 0x000fc6000bf46270 */
[----:B------:R-:W3:Y:S01]  /*8360*/  @!P4 LDG.E.U16 R223, desc[UR20][R210.64] ;  /* 0x00000014d2dfc981 */ /* 0x000ee2000c1e1500 */
[----:B------:R-:W-:Y:S01]  /*8370*/  ISETP.GE.AND P4, PT, R18, UR19, PT ;  /* 0x0000001312007c0c */ /* 0x000fe2000bf86270 */
[C---:B------:R-:W-:Y:S01]  /*8380*/  IMAD.WIDE R178, R20.reuse, 0x2, R178 ;  /* 0x0000000214b27825 */ /* 0x040fe200078e02b2 */
[----:B------:R-:W-:Y:S02]  /*8390*/  PRMT R23, RZ, 0x7610, R23 ;  /* 0x00007610ff177816 */ /* 0x000fe40000000017 */
[----:B------:R-:W-:Y:S01]  /*83a0*/  PRMT R225, RZ, 0x7610, R225 ;  /* 0x00007610ffe17816 */ /* 0x000fe200000000e1 */
[C---:B------:R-:W-:Y:S01]  /*83b0*/  IMAD.WIDE R86, R20.reuse, 0x2, R86 ;  /* 0x0000000214567825 */ /* 0x040fe200078e0256 */
[----:B------:R-:W-:Y:S02]  /*83c0*/  PRMT R227, RZ, 0x7610, R227 ;  /* 0x00007610ffe37816 */ /* 0x000fe400000000e3 */
[----:B------:R-:W3:Y:S01]  /*83d0*/  @!P6 LDG.E.U16 R23, desc[UR20][R178.64] ;  /* 0x00000014b217e981 */ /* 0x000ee2000c1e1500 */
[----:B------:R-:W-:-:S04]  /*83e0*/  IMAD.WIDE R82, R20, 0x2, R82 ;  /* 0x0000000214527825 */ /* 0x000fc800078e0252 */
[----:B------:R-:W3:Y:S04]  /*83f0*/  @!P4 LDG.E.U16 R227, desc[UR20][R86.64] ;  /* 0x0000001456e3c981 */ /* 0x000ee8000c1e1500 */
[----:B------:R-:W3:Y:S01]  /*8400*/  @!P2 LDG.E.U16 R225, desc[UR20][R82.64] ;  /* 0x0000001452e1a981 */ /* 0x000ee2000c1e1500 */
[----:B------:R-:W-:Y:S01]  /*8410*/  BAR.SYNC.DEFER_BLOCKING 0x0 ;  /* 0x0000000000007b1d */ /* 0x000fe20000010000 */
[----:B0-----:R-:W-:Y:S02]  /*8420*/  LOP3.LUT R21, R21, 0x3f, RZ, 0xc0, !PT ;  /* 0x0000003f15157812 */ /* 0x001fe400078ec0ff */
[----:B------:R-:W-:Y:S02]  /*8430*/  LOP3.LUT R0, R2, 0x20, RZ, 0x3c, !PT ;  /* 0x0000002002007812 */ /* 0x000fe400078e3cff */
[----:B------:R-:W-:Y:S01]  /*8440*/  ISETP.GE.AND P2, PT, R21, UR19, PT ;  /* 0x0000001315007c0c */ /* 0x000fe2000bf46270 */
[----:B------:R-:W-:-:S04]  /*8450*/  IMAD.WIDE R34, R19, 0x2, R34 ;  /* 0x0000000213227825 */ /* 0x000fc800078e0222 */
[----:B------:R-:W-:-:S04]  /*8460*/  IMAD.WIDE R32, R19, 0x2, R32 ;  /* 0x0000000213207825 */ /* 0x000fc800078e0220 */
[----:B------:R-:W-:-:S04]  /*8470*/  IMAD.WIDE R38, R19, 0x2, R38 ;  /* 0x0000000213267825 */ /* 0x000fc800078e0226 */
[C---:B------:R-:W-:Y:S01]  /*8480*/  IMAD.WIDE R42, R19.reuse, 0x2, R42 ;  /* 0x00000002132a7825 */ /* 0x040fe200078e022a */
[----:B--2---:R0:W-:Y:S04]  /*8490*/  STS.U16 [R2+UR9+0xa000], R228 ;  /* 0x00a000e402007988 */ /* 0x0041e80008000409 */
[----:B----4-:R1:W-:Y:S01]  /*84a0*/  STS.U16 [R2+UR9+0xa400], R230 ;  /* 0x00a400e602007988 */ /* 0x0103e20008000409 */
[C---:B------:R-:W-:Y:S01]  /*84b0*/  IMAD.WIDE R46, R19.reuse, 0x2, R46 ;  /* 0x00000002132e7825 */ /* 0x040fe200078e022e */
[----:B0-----:R-:W-:Y:S02]  /*84c0*/  PRMT R228, RZ, 0x7610, R228 ;  /* 0x00007610ffe47816 */ /* 0x001fe400000000e4 */
[----:B-1----:R-:W-:Y:S01]  /*84d0*/  PRMT R230, RZ, 0x7610, R230 ;  /* 0x00007610ffe67816 */ /* 0x002fe200000000e6 */
[----:B------:R-:W-:-:S03]  /*84e0*/  IMAD.WIDE R50, R19, 0x2, R50 ;  /* 0x0000000213327825 */ /* 0x000fc600078e0232 */
[----:B------:R-:W2:Y:S04]  /*84f0*/  @!P2 LDG.E.U16 R228, desc[UR20][R34.64] ;  /* 0x0000001422e4a981 */ /* 0x000ea8000c1e1500 */
[----:B---3--:R-:W-:Y:S01]  /*8500*/  STS.U16 [R2+UR9+0xb800], R240 ;  /* 0x00b800f002007988 */ /* 0x008fe20008000409 */
[C---:B------:R-:W-:Y:S01]  /*8510*/  IMAD.WIDE R54, R19.reuse, 0x2, R54 ;  /* 0x0000000213367825 */ /* 0x040fe200078e0236 */
[----:B------:R-:W-:Y:S02]  /*8520*/  LOP3.LUT R91, R2, 0x40, RZ, 0x3c, !PT ;  /* 0x00000040025b7812 */ /* 0x000fe400078e3cff */
[----:B------:R-:W3:Y:S01]  /*8530*/  @!P2 LDG.E.U16 R230, desc[UR20][R38.64] ;  /* 0x0000001426e6a981 */ /* 0x000ee2000c1e1500 */
[----:B------:R-:W-:-:S03]  /*8540*/  IMAD.WIDE R58, R19, 0x2, R58 ;  /* 0x00000002133a7825 */ /* 0x000fc600078e023a */
[----:B------:R0:W-:Y:S01]  /*8550*/  STS.U16 [R2+UR9+0xac00], R234 ;  /* 0x00ac00ea02007988 */ /* 0x0001e20008000409 */
[----:B------:R-:W-:-:S03]  /*8560*/  IMAD.WIDE R62, R19, 0x2, R62 ;  /* 0x00000002133e7825 */ /* 0x000fc600078e023e */
[----:B------:R1:W-:Y:S01]  /*8570*/  STS.U16 [R2+UR9+0xb000], R236 ;  /* 0x00b000ec02007988 */ /* 0x0003e20008000409 */
[----:B0-----:R-:W-:Y:S01]  /*8580*/  PRMT R234, RZ, 0x7610, R234 ;  /* 0x00007610ffea7816 */ /* 0x001fe200000000ea */
[----:B------:R-:W-:Y:S01]  /*8590*/  IMAD.WIDE R66, R19, 0x2, R66 ;  /* 0x0000000213427825 */ /* 0x000fe200078e0242 */
[----:B------:R-:W-:-:S03]  /*85a0*/  PRMT R240, RZ, 0x7610, R240 ;  /* 0x00007610fff07816 */ /* 0x000fc600000000f0 */
[C---:B------:R-:W-:Y:S01]  /*85b0*/  IMAD.WIDE R68, R19.reuse, 0x2, R68 ;  /* 0x0000000213447825 */ /* 0x040fe200078e0244 */
[----:B------:R-:W4:Y:S04]  /*85c0*/  @!P2 LDG.E.U16 R234, desc[UR20][R54.64] ;  /* 0x0000001436eaa981 */ /* 0x000f28000c1e1500 */
[----:B------:R0:W-:Y:S01]  /*85d0*/  STS.U16 [R2+UR9+0xbc00], R241 ;  /* 0x00bc00f102007988 */ /* 0x0001e20008000409 */
[----:B-1----:R-:W-:Y:S01]  /*85e0*/  PRMT R236, RZ, 0x7610, R236 ;  /* 0x00007610ffec7816 */ /* 0x002fe200000000ec */
[----:B------:R-:W-:-:S04]  /*85f0*/  IMAD.WIDE R70, R19, 0x2, R70 ;  /* 0x0000000213467825 */ /* 0x000fc800078e0246 */
[C---:B------:R-:W-:Y:S01]  /*8600*/  IMAD.WIDE R72, R19.reuse, 0x2, R72 ;  /* 0x0000000213487825 */ /* 0x040fe200078e0248 */
[----:B------:R-:W4:Y:S04]  /*8610*/  @!P2 LDG.E.U16 R236, desc[UR20][R62.64] ;  /* 0x000000143eeca981 */ /* 0x000f28000c1e1500 */
[----:B------:R1:W-:Y:S01]  /*8620*/  STS.U16 [R2+UR9+0xb400], R238 ;  /* 0x00b400ee02007988 */ /* 0x0003e20008000409 */
[----:B0-----:R-:W-:Y:S01]  /*8630*/  PRMT R241, RZ, 0x7610, R241 ;  /* 0x00007610fff17816 */ /* 0x001fe200000000f1 */
[C---:B------:R-:W-:Y:S01]  /*8640*/  IMAD.WIDE R74, R19.reuse, 0x2, R74 ;  /* 0x00000002134a7825 */ /* 0x040fe200078e024a */
[----:B------:R-:W-:Y:S01]  /*8650*/  PRMT R246, RZ, 0x7610, R246 ;  /* 0x00007610fff67816 */ /* 0x000fe200000000f6 */
[----:B------:R-:W4:Y:S02]  /*8660*/  @!P2 LDG.E.U16 R240, desc[UR20][R72.64] ;  /* 0x0000001448f0a981 */ /* 0x000f24000c1e1500 */
[C---:B------:R-:W-:Y:S01]  /*8670*/  IMAD.WIDE R76, R19.reuse, 0x2, R76 ;  /* 0x00000002134c7825 */ /* 0x040fe200078e024c */
[----:B------:R-:W-:Y:S01]  /*8680*/  PRMT R247, RZ, 0x7610, R247 ;  /* 0x00007610fff77816 */ /* 0x000fe200000000f7 */
[----:B------:R-:W4:Y:S01]  /*8690*/  @!P2 LDG.E.U16 R241, desc[UR20][R74.64] ;  /* 0x000000144af1a981 */ /* 0x000f22000c1e1500 */
[----:B-1----:R-:W-:Y:S01]  /*86a0*/  PRMT R238, RZ, 0x7610, R238 ;  /* 0x00007610ffee7816 */ /* 0x002fe200000000ee */
[----:B------:R-:W-:Y:S01]  /*86b0*/  IMAD.WIDE R78, R19, 0x2, R78 ;  /* 0x00000002134e7825 */ /* 0x000fe200078e024e */
[----:B------:R-:W-:-:S03]  /*86c0*/  PRMT R248, RZ, 0x7610, R248 ;  /* 0x00007610fff87816 */ /* 0x000fc600000000f8 */
[C---:B------:R-:W-:Y:S01]  /*86d0*/  IMAD.WIDE R30, R19.reuse, 0x2, R30 ;  /* 0x00000002131e7825 */ /* 0x040fe200078e021e */
[----:B------:R-:W4:Y:S03]  /*86e0*/  @!P2 LDG.E.U16 R238, desc[UR20][R68.64] ;  /* 0x0000001444eea981 */ /* 0x000f26000c1e1500 */
[----:B------:R-:W-:Y:S01]  /*86f0*/  IMAD.WIDE R36, R19, 0x2, R36 ;  /* 0x0000000213247825 */ /* 0x000fe200078e0224 */
[----:B------:R-:W-:-:S03]  /*8700*/  PRMT R249, RZ, 0x7610, R249 ;  /* 0x00007610fff97816 */ /* 0x000fc600000000f9 */
[----:B------:R-:W-:Y:S01]  /*8710*/  IMAD.WIDE R40, R19, 0x2, R40 ;  /* 0x0000000213287825 */ /* 0x000fe200078e0228 */
[----:B------:R-:W-:-:S03]  /*8720*/  PRMT R250, RZ, 0x7610, R250 ;  /* 0x00007610fffa7816 */ /* 0x000fc600000000fa */
[C---:B------:R-:W-:Y:S01]  /*8730*/  IMAD.WIDE R44, R19.reuse, 0x2, R44 ;  /* 0x00000002132c7825 */ /* 0x040fe200078e022c */
[----:B------:R-:W-:Y:S01]  /*8740*/  PRMT R251, RZ, 0x7610, R251 ;  /* 0x00007610fffb7816 */ /* 0x000fe200000000fb */
[----:B------:R-:W4:Y:S02]  /*8750*/  @!P2 LDG.E.U16 R246, desc[UR20][R40.64] ;  /* 0x0000001428f6a981 */ /* 0x000f24000c1e1500 */
[C---:B------:R-:W-:Y:S01]  /*8760*/  IMAD.WIDE R48, R19.reuse, 0x2, R48 ;  /* 0x0000000213307825 */ /* 0x040fe200078e0230 */
[----:B------:R-:W-:Y:S01]  /*8770*/  PRMT R252, RZ, 0x7610, R252 ;  /* 0x00007610fffc7816 */ /* 0x000fe200000000fc */
[----:B------:R-:W4:Y:S02]  /*8780*/  @!P2 LDG.E.U16 R247, desc[UR20][R44.64] ;  /* 0x000000142cf7a981 */ /* 0x000f24000c1e1500 */
[C---:B------:R-:W-:Y:S02]  /*8790*/  IMAD.WIDE R52, R19.reuse, 0x2, R52 ;  /* 0x0000000213347825 */ /* 0x040fe400078e0234 */
[----:B------:R-:W4:Y:S02]  /*87a0*/  @!P2 LDG.E.U16 R248, desc[UR20][R48.64] ;  /* 0x0000001430f8a981 */ /* 0x000f24000c1e1500 */
[----:B------:R-:W-:-:S02]  /*87b0*/  IMAD.WIDE R56, R19, 0x2, R56 ;  /* 0x0000000213387825 */ /* 0x000fc400078e0238 */
[----:B------:R-:W4:Y:S04]  /*87c0*/  @!P2 LDG.E.U16 R249, desc[UR20][R52.64] ;  /* 0x0000001434f9a981 */ /* 0x000f28000c1e1500 */
[----:B------:R0:W-:Y:S04]  /*87d0*/  STS.U16 [R2+UR9+0xa800], R232 ;  /* 0x00a800e802007988 */ /* 0x0001e80008000409 */
[----:B------:R1:W-:Y:S04]  /*87e0*/  STS.U16 [R0+UR9+0xa100], R229 ;  /* 0x00a100e500007988 */ /* 0x0003e80008000409 */
[----:B------:R1:W-:Y:S01]  /*87f0*/  STS.U16 [R0+UR9+0xa500], R231 ;  /* 0x00a500e700007988 */ /* 0x0003e20008000409 */
[----:B0-----:R-:W-:Y:S01]  /*8800*/  PRMT R232, RZ, 0x7610, R232 ;  /* 0x00007610ffe87816 */ /* 0x001fe200000000e8 */
[----:B------:R-:W-:-:S02]  /*8810*/  IMAD.WIDE R60, R19, 0x2, R60 ;  /* 0x00000002133c7825 */ /* 0x000fc400078e023c */
[----:B------:R-:W4:Y:S01]  /*8820*/  @!P2 LDG.E.U16 R250, desc[UR20][R56.64] ;  /* 0x0000001438faa981 */ /* 0x000f22000c1e1500 */
[----:B-1----:R-:W-:-:S03]  /*8830*/  PRMT R229, RZ, 0x7610, R229 ;  /* 0x00007610ffe57816 */ /* 0x002fc600000000e5 */
[----:B------:R0:W-:Y:S01]  /*8840*/  STS.U16 [R0+UR9+0xa900], R233 ;  /* 0x00a900e900007988 */ /* 0x0001e20008000409 */
[----:B------:R-:W-:-:S03]  /*8850*/  PRMT R231, RZ, 0x7610, R231 ;  /* 0x00007610ffe77816 */ /* 0x000fc600000000e7 */
[----:B------:R1:W-:Y:S04]  /*8860*/  STS.U16 [R0+UR9+0xad00], R235 ;  /* 0x00ad00eb00007988 */ /* 0x0003e80008000409 */
[----:B------:R-:W4:Y:S01]  /*8870*/  @!P2 LDG.E.U16 R229, desc[UR20][R32.64] ;  /* 0x0000001420e5a981 */ /* 0x000f22000c1e1500 */
[----:B0-----:R-:W-:-:S03]  /*8880*/  PRMT R233, RZ, 0x7610, R233 ;  /* 0x00007610ffe97816 */ /* 0x001fc600000000e9 */
[----:B------:R0:W-:Y:S01]  /*8890*/  STS.U16 [R0+UR9+0xb100], R237 ;  /* 0x00b100ed00007988 */ /* 0x0001e20008000409 */
[----:B-1----:R-:W-:-:S03]  /*88a0*/  PRMT R235, RZ, 0x7610, R235 ;  /* 0x00007610ffeb7816 */ /* 0x002fc600000000eb */
[----:B------:R-:W4:Y:S04]  /*88b0*/  @!P2 LDG.E.U16 R231, desc[UR20][R42.64] ;  /* 0x000000142ae7a981 */ /* 0x000f28000c1e1500 */
[----:B------:R1:W-:Y:S01]  /*88c0*/  STS.U16 [R0+UR9+0xb500], R239 ;  /* 0x00b500ef00007988 */ /* 0x0003e20008000409 */
[----:B0-----:R-:W-:-:S03]  /*88d0*/  PRMT R237, RZ, 0x7610, R237 ;  /* 0x00007610ffed7816 */ /* 0x001fc600000000ed */
[----:B------:R-:W4:Y:S04]  /*88e0*/  @!P2 LDG.E.U16 R232, desc[UR20][R46.64] ;  /* 0x000000142ee8a981 */ /* 0x000f28000c1e1500 */
[----:B------:R-:W4:Y:S01]  /*88f0*/  @!P2 LDG.E.U16 R233, desc[UR20][R50.64] ;  /* 0x0000001432e9a981 */ /* 0x000f22000c1e1500 */
[----:B-1----:R-:W-:-:S03]  /*8900*/  PRMT R239, RZ, 0x7610, R239 ;  /* 0x00007610ffef7816 */ /* 0x002fc600000000ef */
[----:B------:R0:W-:Y:S04]  /*8910*/  STS.U16 [R0+UR9+0xb900], R242 ;  /* 0x00b900f200007988 */ /* 0x0001e80008000409 */
[----:B------:R-:W4:Y:S04]  /*8920*/  @!P2 LDG.E.U16 R235, desc[UR20][R58.64] ;  /* 0x000000143aeba981 */ /* 0x000f28000c1e1500 */
[----:B------:R1:W-:Y:S01]  /*8930*/  STS.U16 [R0+UR9+0xbd00], R243 ;  /* 0x00bd00f300007988 */ /* 0x0003e20008000409 */
[----:B0-----:R-:W-:-:S03]  /*8940*/  PRMT R242, RZ, 0x7610, R242 ;  /* 0x00007610fff27816 */ /* 0x001fc600000000f2 */
[----:B------:R0:W-:Y:S04]  /*8950*/  STS.U16 [R91+UR9+0xa200], R244 ;  /* 0x00a200f45b007988 */ /* 0x0001e80008000409 */
[----:B------:R-:W4:Y:S01]  /*8960*/  @!P2 LDG.E.U16 R237, desc[UR20][R66.64] ;  /* 0x0000001442eda981 */ /* 0x000f22000c1e1500 */
[----:B-1----:R-:W-:-:S03]  /*8970*/  PRMT R243, RZ, 0x7610, R243 ;  /* 0x00007610fff37816 */ /* 0x002fc600000000f3 */
[----:B------:R1:W-:Y:S01]  /*8980*/  STS.U16 [R91+UR9+0xa600], R245 ;  /* 0x00a600f55b007988 */ /* 0x0003e20008000409 */
[----:B0-----:R-:W-:-:S03]  /*8990*/  PRMT R244, RZ, 0x7610, R244 ;  /* 0x00007610fff47816 */ /* 0x001fc600000000f4 */
[----:B------:R-:W4:Y:S04]  /*89a0*/  @!P2 LDG.E.U16 R239, desc[UR20][R70.64] ;  /* 0x0000001446efa981 */ /* 0x000f28000c1e1500 */
[----:B------:R-:W4:Y:S01]  /*89b0*/  @!P2 LDG.E.U16 R242, desc[UR20][R76.64] ;  /* 0x000000144cf2a981 */ /* 0x000f22000c1e1500 */
[----:B-1----:R-:W-:-:S03]  /*89c0*/  PRMT R245, RZ, 0x7610, R245 ;  /* 0x00007610fff57816 */ /* 0x002fc600000000f5 */
[----:B------:R-:W4:Y:S01]  /*89d0*/  @!P2 LDG.E.U16 R243, desc[UR20][R78.64] ;  /* 0x000000144ef3a981 */ /* 0x000f22000c1e1500 */
[----:B------:R-:W-:-:S03]  /*89e0*/  IMAD.WIDE R64, R19, 0x2, R64 ;  /* 0x0000000213407825 */ /* 0x000fc600078e0240 */
[----:B------:R-:W4:Y:S04]  /*89f0*/  @!P2 LDG.E.U16 R244, desc[UR20][R30.64] ;  /* 0x000000141ef4a981 */ /* 0x000f28000c1e1500 */
[----:B------:R-:W4:Y:S04]  /*8a00*/  @!P2 LDG.E.U16 R245, desc[UR20][R36.64] ;  /* 0x0000001424f5a981 */ /* 0x000f28000c1e1500 */
[----:B------:R-:W-:Y:S04]  /*8a10*/  STS.U16 [R91+UR9+0xaa00], R24 ;  /* 0x00aa00185b007988 */ /* 0x000fe80008000409 */
[----:B------:R-:W-:Y:S04]  /*8a20*/  STS.U16 [R91+UR9+0xae00], R26 ;  /* 0x00ae001a5b007988 */ /* 0x000fe80008000409 */
[----:B------:R-:W-:Y:S04]  /*8a30*/  STS.U16 [R91+UR9+0xb200], R28 ;  /* 0x00b2001c5b007988 */ /* 0x000fe80008000409 */
[----:B------:R-:W4:Y:S04]  /*8a40*/  @!P2 LDG.E.U16 R251, desc[UR20][R60.64] ;  /* 0x000000143cfba981 */ /* 0x000f28000c1e1500 */
[----:B------:R-:W-:Y:S04]  /*8a50*/  STS.U16 [R91+UR9+0xb600], R222 ;  /* 0x00b600de5b007988 */ /* 0x000fe80008000409 */
[----:B------:R-:W4:Y:S04]  /*8a60*/  @!P2 LDG.E.U16 R252, desc[UR20][R64.64] ;  /* 0x0000001440fca981 */ /* 0x000f28000c1e1500 */
[----:B------:R-:W-:Y:S04]  /*8a70*/  STS.U16 [R91+UR9+0xba00], R224 ;  /* 0x00ba00e05b007988 */ /* 0x000fe80008000409 */
[----:B------:R0:W-:Y:S04]  /*8a80*/  STS.U16 [R91+UR9+0xbe00], R226 ;  /* 0x00be00e25b007988 */ /* 0x0001e80008000409 */
[----:B0-----:R-:W4:Y:S01]  /*8a90*/  LDL.LU R91, [R1+0x10c] ;  /* 0x00010c00015b7983 */ /* 0x001f220000300800 */
[----:B------:R-:W-:Y:S01]  /*8aa0*/  LOP3.LUT R21, R2, 0x60, RZ, 0x3c, !PT ;  /* 0x0000006002157812 */ /* 0x000fe200078e3cff */
[----:B------:R-:W-:-:S04]  /*8ab0*/  IMAD.WIDE R128, R19, 0x2, R128 ;  /* 0x0000000213807825 */ /* 0x000fc800078e0280 */
[----:B------:R0:W-:Y:S02]  /*8ac0*/  STS.U16 [R21+UR9+0xa300], R22 ;  /* 0x00a3001615007988 */ /* 0x0001e40008000409 */
[----:B0-----:R-:W-:-:S06]  /*8ad0*/  PRMT R22, RZ, 0x7610, R22 ;  /* 0x00007610ff167816 */ /* 0x001fcc0000000016 */
[----:B------:R-:W4:Y:S01]  /*8ae0*/  @!P2 LDG.E.U16 R22, desc[UR20][R128.64] ;  /* 0x000000148016a981 */ /* 0x000f22000c1e1500 */
[C---:B------:R-:W-:Y:S01]  /*8af0*/  IMAD.WIDE R134, R19.reuse, 0x2, R134 ;  /* 0x0000000213867825 */ /* 0x040fe200078e0286 */
[----:B------:R-:W-:Y:S02]  /*8b00*/  PRMT R24, RZ, 0x7610, R24 ;  /* 0x00007610ff187816 */ /* 0x000fe40000000018 */
[----:B------:R0:W-:Y:S01]  /*8b10*/  STS.U16 [R21+UR9+0xa700], R23 ;  /* 0x00a7001715007988 */ /* 0x0001e20008000409 */
[C---:B------:R-:W-:Y:S01]  /*8b20*/  IMAD.WIDE R140, R19.reuse, 0x2, R140 ;  /* 0x00000002138c7825 */ /* 0x040fe200078e028c */
[----:B------:R-:W-:Y:S02]  /*8b30*/  PRMT R26, RZ, 0x7610, R26 ;  /* 0x00007610ff1a7816 */ /* 0x000fe4000000001a */
[----:B------:R1:W-:Y:S01]  /*8b40*/  STS.U16 [R21+UR9+0xab00], R25 ;  /* 0x00ab001915007988 */ /* 0x0003e20008000409 */
[----:B------:R-:W-:Y:S01]  /*8b50*/  IMAD.WIDE R146, R19, 0x2, R146 ;  /* 0x0000000213927825 */ /* 0x000fe200078e0292 */
[----:B0-----:R-:W-:-:S02]  /*8b60*/  PRMT R23, RZ, 0x7610, R23 ;  /* 0x00007610ff177816 */ /* 0x001fc40000000017 */
[----:B------:R0:W-:Y:S01]  /*8b70*/  STS.U16 [R21+UR9+0xaf00], R27 ;  /* 0x00af001b15007988 */ /* 0x0001e20008000409 */
[C---:B------:R-:W-:Y:S01]  /*8b80*/  IMAD.WIDE R152, R19.reuse, 0x2, R152 ;  /* 0x0000000213987825 */ /* 0x040fe200078e0298 */
[----:B-1----:R-:W-:Y:S02]  /*8b90*/  PRMT R25, RZ, 0x7610, R25 ;  /* 0x00007610ff197816 */ /* 0x002fe40000000019 */
[----:B------:R1:W-:Y:S01]  /*8ba0*/  STS.U16 [R21+UR9+0xb300], R29 ;  /* 0x00b3001d15007988 */ /* 0x0003e20008000409 */
[C---:B------:R-:W-:Y:S01]  /*8bb0*/  IMAD.WIDE R158, R19.reuse, 0x2, R158 ;  /* 0x00000002139e7825 */ /* 0x040fe200078e029e */
[----:B------:R-:W-:Y:S02]  /*8bc0*/  PRMT R28, RZ, 0x7610, R28 ;  /* 0x00007610ff1c7816 */ /* 0x000fe4000000001c */
[----:B------:R-:W4:Y:S01]  /*8bd0*/  @!P2 LDG.E.U16 R23, desc[UR20][R134.64] ;  /* 0x000000148617a981 */ /* 0x000f22000c1e1500 */
[----:B0-----:R-:W-:Y:S01]  /*8be0*/  PRMT R27, RZ, 0x7610, R27 ;  /* 0x00007610ff1b7816 */ /* 0x001fe2000000001b */
[----:B------:R-:W-:-:S02]  /*8bf0*/  IMAD.WIDE R164, R19, 0x2, R164 ;  /* 0x0000000213a47825 */ /* 0x000fc400078e02a4 */
[----:B------:R0:W-:Y:S01]  /*8c00*/  STS.U16 [R21+UR9+0xb700], R223 ;  /* 0x00b700df15007988 */ /* 0x0001e20008000409 */
[----:B------:R-:W-:Y:S02]  /*8c10*/  PRMT R222, RZ, 0x7610, R222 ;  /* 0x00007610ffde7816 */ /* 0x000fe400000000de */
[----:B-1----:R-:W-:Y:S01]  /*8c20*/  PRMT R29, RZ, 0x7610, R29 ;  /* 0x00007610ff1d7816 */ /* 0x002fe2000000001d */
[C---:B------:R-:W-:Y:S01]  /*8c30*/  IMAD.WIDE R92, R19.reuse, 0x2, R92 ;  /* 0x00000002135c7825 */ /* 0x040fe200078e025c */
[----:B------:R-:W4:Y:S01]  /*8c40*/  @!P2 LDG.E.U16 R24, desc[UR20][R140.64] ;  /* 0x000000148c18a981 */ /* 0x000f22000c1e1500 */
[----:B------:R-:W-:Y:S02]  /*8c50*/  PRMT R224, RZ, 0x7610, R224 ;  /* 0x00007610ffe07816 */ /* 0x000fe400000000e0 */
[----:B------:R-:W-:Y:S01]  /*8c60*/  IMAD.WIDE R96, R19, 0x2, R96 ;  /* 0x0000000213607825 */ /* 0x000fe200078e0260 */
[----:B------:R-:W4:Y:S01]  /*8c70*/  @!P2 LDG.E.U16 R25, desc[UR20][R146.64] ;  /* 0x000000149219a981 */ /* 0x000f22000c1e1500 */
[----:B0-----:R-:W-:-:S02]  /*8c80*/  PRMT R223, RZ, 0x7610, R223 ;  /* 0x00007610ffdf7816 */ /* 0x001fc400000000df */
[C---:B------:R-:W-:Y:S01]  /*8c90*/  IMAD.WIDE R100, R19.reuse, 0x2, R100 ;  /* 0x0000000213647825 */ /* 0x040fe200078e0264 */
[----:B------:R0:W-:Y:S01]  /*8ca0*/  STS.U16 [R21+UR9+0xbb00], R225 ;  /* 0x00bb00e115007988 */ /* 0x0001e20008000409 */
[----:B------:R-:W-:Y:S02]  /*8cb0*/  PRMT R226, RZ, 0x7610, R226 ;  /* 0x00007610ffe27816 */ /* 0x000fe400000000e2 */
[C---:B------:R-:W-:Y:S01]  /*8cc0*/  IMAD.WIDE R104, R19.reuse, 0x2, R104 ;  /* 0x0000000213687825 */ /* 0x040fe200078e0268 */
[----:B------:R-:W4:Y:S03]  /*8cd0*/  @!P2 LDG.E.U16 R26, desc[UR20][R152.64] ;  /* 0x00000014981aa981 */ /* 0x000f26000c1e1500 */
[----:B------:R-:W-:Y:S01]  /*8ce0*/  IMAD.WIDE R108, R19, 0x2, R108 ;  /* 0x00000002136c7825 */ /* 0x000fe200078e026c */
[----:B------:R-:W4:Y:S01]  /*8cf0*/  @!P2 LDG.E.U16 R27, desc[UR20][R158.64] ;  /* 0x000000149e1ba981 */ /* 0x000f22000c1e1500 */
[----:B0-----:R-:W-:-:S02]  /*8d00*/  PRMT R225, RZ, 0x7610, R225 ;  /* 0x00007610ffe17816 */ /* 0x001fc400000000e1 */
[C---:B------:R-:W-:Y:S01]  /*8d10*/  IMAD.WIDE R112, R19.reuse, 0x2, R112 ;  /* 0x0000000213707825 */ /* 0x040fe200078e0270 */
[----:B------:R0:W-:Y:S04]  /*8d20*/  STS.U16 [R21+UR9+0xbf00], R227 ;  /* 0x00bf00e315007988 */ /* 0x0001e80008000409 */
[----:B------:R-:W4:Y:S01]  /*8d30*/  @!P2 LDG.E.U16 R28, desc[UR20][R164.64] ;  /* 0x00000014a41ca981 */ /* 0x000f22000c1e1500 */
[----:B------:R-:W-:-:S03]  /*8d40*/  IMAD.WIDE R116, R19, 0x2, R116 ;  /* 0x0000000213747825 */ /* 0x000fc600078e0274 */
[----:B--2---:R1:W-:Y:S01]  /*8d50*/  STS.U16 [R2+UR9+0x4000], R228 ;  /* 0x004000e402007988 */ /* 0x0043e20008000409 */
[----:B0-----:R-:W-:-:S03]  /*8d60*/  PRMT R227, RZ, 0x7610, R227 ;  /* 0x00007610ffe37816 */ /* 0x001fc600000000e3 */
[----:B------:R-:W2:Y:S01]  /*8d70*/  @!P2 LDG.E.U16 R29, desc[UR20][R92.64] ;  /* 0x000000145c1da981 */ /* 0x000ea2000c1e1500 */
[----:B------:R-:W-:-:S03]  /*8d80*/  IMAD.WIDE R120, R19, 0x2, R120 ;  /* 0x0000000213787825 */ /* 0x000fc600078e0278 */
[----:B------:R-:W2:Y:S01]  /*8d90*/  @!P2 LDG.E.U16 R222, desc[UR20][R96.64] ;  /* 0x0000001460dea981 */ /* 0x000ea2000c1e1500 */
[----:B-1----:R-:W-:Y:S01]  /*8da0*/  PRMT R228, RZ, 0x7610, R228 ;  /* 0x00007610ffe47816 */ /* 0x002fe200000000e4 */
[C---:B------:R-:W-:Y:S02]  /*8db0*/  IMAD.WIDE R124, R19.reuse, 0x2, R124 ;  /* 0x00000002137c7825 */ /* 0x040fe400078e027c */
[----:B---3--:R0:W-:Y:S04]  /*8dc0*/  STS.U16 [R2+UR9+0x4800], R230 ;  /* 0x004800e602007988 */ /* 0x0081e80008000409 */
[----:B------:R-:W3:Y:S01]  /*8dd0*/  @!P2 LDG.E.U16 R223, desc[UR20][R100.64] ;  /* 0x0000001464dfa981 */ /* 0x000ee2000c1e1500 */
[----:B------:R-:W-:-:S03]  /*8de0*/  IMAD.WIDE R130, R19, 0x2, R130 ;  /* 0x0000000213827825 */ /* 0x000fc600078e0282 */
[----:B------:R-:W3:Y:S01]  /*8df0*/  @!P2 LDG.E.U16 R224, desc[UR20][R104.64] ;  /* 0x0000001468e0a981 */ /* 0x000ee2000c1e1500 */
[----:B0-----:R-:W-:Y:S01]  /*8e00*/  PRMT R230, RZ, 0x7610, R230 ;  /* 0x00007610ffe67816 */ /* 0x001fe200000000e6 */
[C---:B------:R-:W-:Y:S02]  /*8e10*/  IMAD.WIDE R136, R19.reuse, 0x2, R136 ;  /* 0x0000000213887825 */ /* 0x040fe400078e0288 */
[----:B------:R-:W3:Y:S02]  /*8e20*/  @!P2 LDG.E.U16 R225, desc[UR20][R108.64] ;  /* 0x000000146ce1a981 */ /* 0x000ee4000c1e1500 */
[C---:B------:R-:W-:Y:S02]  /*8e30*/  IMAD.WIDE R142, R19.reuse, 0x2, R142 ;  /* 0x00000002138e7825 */ /* 0x040fe400078e028e */
[----:B------:R-:W3:Y:S02]  /*8e40*/  @!P2 LDG.E.U16 R226, desc[UR20][R112.64] ;  /* 0x0000001470e2a981 */ /* 0x000ee4000c1e1500 */
[----:B------:R-:W-:-:S02]  /*8e50*/  IMAD.WIDE R148, R19, 0x2, R148 ;  /* 0x0000000213947825 */ /* 0x000fc400078e0294 */
[----:B----4-:R0:W-:Y:S04]  /*8e60*/  STS.U16 [R2+UR9+0x5800], R234 ;  /* 0x005800ea02007988 */ /* 0x0101e80008000409 */
[----:B------:R-:W4:Y:S01]  /*8e70*/  @!P2 LDG.E.U16 R227, desc[UR20][R116.64] ;  /* 0x0000001474e3a981 */ /* 0x000f22000c1e1500 */
[----:B------:R-:W-:-:S03]  /*8e80*/  IMAD.WIDE R154, R19, 0x2, R154 ;  /* 0x00000002139a7825 */ /* 0x000fc600078e029a */
[----:B------:R-:W4:Y:S01]  /*8e90*/  @!P2 LDG.E.U16 R228, desc[UR20][R120.64] ;  /* 0x0000001478e4a981 */ /* 0x000f22000c1e1500 */
[----:B0-----:R-:W-:Y:S01]  /*8ea0*/  PRMT R234, RZ, 0x7610, R234 ;  /* 0x00007610ffea7816 */ /* 0x001fe200000000ea */
[C---:B------:R-:W-:Y:S02]  /*8eb0*/  IMAD.WIDE R160, R19.reuse, 0x2, R160 ;  /* 0x0000000213a07825 */ /* 0x040fe400078e02a0 */
[----:B------:R0:W-:Y:S02]  /*8ec0*/  STS.U16 [R2+UR9+0x6000], R236 ;  /* 0x006000ec02007988 */ /* 0x0001e40008000409 */
[C---:B------:R-:W-:Y:S02]  /*8ed0*/  IMAD.WIDE R220, R19.reuse, 0x2, R220 ;  /* 0x0000000213dc7825 */ /* 0x040fe400078e02dc */
[----:B------:R-:W4:Y:S02]  /*8ee0*/  @!P2 LDG.E.U16 R230, desc[UR20][R130.64] ;  /* 0x0000001482e6a981 */ /* 0x000f24000c1e1500 */
[----:B------:R-:W-:-:S02]  /*8ef0*/  IMAD.WIDE R94, R19, 0x2, R94 ;  /* 0x00000002135e7825 */ /* 0x000fc400078e025e */
[----:B------:R1:W-:Y:S01]  /*8f00*/  STS.U16 [R2+UR9+0x7000], R240 ;  /* 0x007000f002007988 */ /* 0x0003e20008000409 */
[----:B0-----:R-:W-:Y:S01]  /*8f10*/  PRMT R236, RZ, 0x7610, R236 ;  /* 0x00007610ffec7816 */ /* 0x001fe200000000ec */
[C---:B------:R-:W-:Y:S02]  /*8f20*/  IMAD.WIDE R98, R19.reuse, 0x2, R98 ;  /* 0x0000000213627825 */ /* 0x040fe400078e0262 */
[----:B------:R0:W-:Y:S04]  /*8f30*/  STS.U16 [R2+UR9+0x7400], R241 ;  /* 0x007400f102007988 */ /* 0x0001e80008000409 */
[----:B------:R0:W-:Y:S01]  /*8f40*/  STS.U16 [R2+UR9+0x6800], R238 ;  /* 0x006800ee02007988 */ /* 0x0001e20008000409 */
[----:B------:R-:W-:Y:S01]  /*8f50*/  IMAD.WIDE R102, R19, 0x2, R102 ;  /* 0x0000000213667825 */ /* 0x000fe200078e0266 */
[----:B-1----:R-:W-:-:S02]  /*8f60*/  PRMT R240, RZ, 0x7610, R240 ;  /* 0x00007610fff07816 */ /* 0x002fc400000000f0 */
[----:B------:R-:W4:Y:S01]  /*8f70*/  @!P2 LDG.E.U16 R234, desc[UR20][R154.64] ;  /* 0x000000149aeaa981 */ /* 0x000f22000c1e1500 */
[C---:B------:R-:W-:Y:S01]  /*8f80*/  IMAD.WIDE R106, R19.reuse, 0x2, R106 ;  /* 0x00000002136a7825 */ /* 0x040fe200078e026a */
[----:B0-----:R-:W-:Y:S02]  /*8f90*/  PRMT R241, RZ, 0x7610, R241 ;  /* 0x00007610fff17816 */ /* 0x001fe400000000f1 */
[----:B------:R-:W4:Y:S01]  /*8fa0*/  @!P2 LDG.E.U16 R236, desc[UR20][R220.64] ;  /* 0x00000014dceca981 */ /* 0x000f22000c1e1500 */
[----:B------:R-:W-:Y:S01]  /*8fb0*/  PRMT R238, RZ, 0x7610, R238 ;  /* 0x00007610ffee7816 */ /* 0x000fe200000000ee */
[C---:B------:R-:W-:Y:S02]  /*8fc0*/  IMAD.WIDE R110, R19.reuse, 0x2, R110 ;  /* 0x00000002136e7825 */ /* 0x040fe400078e026e */
[----:B------:R-:W4:Y:S02]  /*8fd0*/  @!P2 LDG.E.U16 R240, desc[UR20][R106.64] ;  /* 0x000000146af0a981 */ /* 0x000f24000c1e1500 */
[----:B------:R-:W-:-:S02]  /*8fe0*/  IMAD.WIDE R114, R19, 0x2, R114 ;  /* 0x0000000213727825 */ /* 0x000fc400078e0272 */
[----:B------:R-:W4:Y:S02]  /*8ff0*/  @!P2 LDG.E.U16 R238, desc[UR20][R98.64] ;  /* 0x0000001462eea981 */ /* 0x000f24000c1e1500 */
[C---:B------:R-:W-:Y:S02]  /*9000*/  IMAD.WIDE R118, R19.reuse, 0x2, R118 ;  /* 0x0000000213767825 */ /* 0x040fe400078e0276 */
[----:B------:R-:W4:Y:S02]  /*9010*/  @!P2 LDG.E.U16 R241, desc[UR20][R110.64] ;  /* 0x000000146ef1a981 */ /* 0x000f24000c1e1500 */
[C---:B------:R-:W-:Y:S02]  /*9020*/  IMAD.WIDE R122, R19.reuse, 0x2, R122 ;  /* 0x00000002137a7825 */ /* 0x040fe400078e027a */
[----:B------:R0:W5:Y:S02]  /*9030*/  LDL.LU R21, [R1+0x108] ;  /* 0x0001080001157983 */ /* 0x0001640000300800 */
[----:B------:R-:W-:-:S04]  /*9040*/  IMAD.WIDE R126, R19, 0x2, R126 ;  /* 0x00000002137e7825 */ /* 0x000fc800078e027e */
[----:B------:R-:W-:Y:S01]  /*9050*/  IMAD.WIDE R132, R19, 0x2, R132 ;  /* 0x0000000213847825 */ /* 0x000fe200078e0284 */
[----:B------:R1:W-:Y:S04]  /*9060*/  STS.U16 [R2+UR9+0x4400], R229 ;  /* 0x004400e502007988 */ /* 0x0003e80008000409 */
[----:B------:R0:W-:Y:S01]  /*9070*/  STS.U16 [R2+UR9+0x4c00], R231 ;  /* 0x004c00e702007988 */ /* 0x0001e20008000409 */
[----:B-1----:R-:W-:-:S03]  /*9080*/  PRMT R229, RZ, 0x7610, R229 ;  /* 0x00007610ffe57816 */ /* 0x002fc600000000e5 */
        /* <DEDUP_REMOVED lines=24> */
[----:B------:R0:W-:Y:S01]  /*9210*/  STS.U16 [R0+UR9+0x4900], R246 ;  /* 0x004900f600007988 */ /* 0x0001e20008000409 */
[----:B------:R-:W-:-:S03]  /*9220*/  IMAD.WIDE R138, R19, 0x2, R138 ;  /* 0x00000002138a7825 */ /* 0x000fc600078e028a */
[----:B------:R-:W4:Y:S01]  /*9230*/  @!P2 LDG.E.U16 R239, desc[UR20][R102.64] ;  /* 0x0000001466efa981 */ /* 0x000f22000c1e1500 */
[----:B-1----:R-:W-:-:S03]  /*9240*/  PRMT R245, RZ, 0x7610, R245 ;  /* 0x00007610fff57816 */ /* 0x002fc600000000f5 */
[----:B------:R1:W-:Y:S01]  /*9250*/  STS.U16 [R0+UR9+0x4d00], R247 ;  /* 0x004d00f700007988 */ /* 0x0003e20008000409 */
[----:B0-----:R-:W-:-:S03]  /*9260*/  PRMT R246, RZ, 0x7610, R246 ;  /* 0x00007610fff67816 */ /* 0x001fc600000000f6 */
[----:B------:R0:W-:Y:S01]  /*9270*/  STS.U16 [R0+UR9+0x5100], R248 ;  /* 0x005100f800007988 */ /* 0x0001e20008000409 */
[----:B------:R-:W-:-:S03]  /*9280*/  IMAD.WIDE R144, R19, 0x2, R144 ;  /* 0x0000000213907825 */ /* 0x000fc600078e0290 */
[----:B------:R0:W-:Y:S01]  /*9290*/  STS.U16 [R0+UR9+0x5500], R249 ;  /* 0x005500f900007988 */ /* 0x0001e20008000409 */
[----:B-1----:R-:W-:-:S03]  /*92a0*/  PRMT R247, RZ, 0x7610, R247 ;  /* 0x00007610fff77816 */ /* 0x002fc600000000f7 */
[----:B------:R-:W4:Y:S01]  /*92b0*/  @!P2 LDG.E.U16 R242, desc[UR20][R114.64] ;  /* 0x0000001472f2a981 */ /* 0x000f22000c1e1500 */
[----:B0-----:R-:W-:Y:S01]  /*92c0*/  PRMT R248, RZ, 0x7610, R248 ;  /* 0x00007610fff87816 */ /* 0x001fe200000000f8 */
[----:B------:R-:W-:Y:S02]  /*92d0*/  IMAD.WIDE R150, R19, 0x2, R150 ;  /* 0x0000000213967825 */ /* 0x000fe400078e0296 */
[----:B------:R0:W-:Y:S01]  /*92e0*/  STS.U16 [R0+UR9+0x5900], R250 ;  /* 0x005900fa00007988 */ /* 0x0001e20008000409 */
[----:B------:R-:W-:-:S03]  /*92f0*/  PRMT R249, RZ, 0x7610, R249 ;  /* 0x00007610fff97816 */ /* 0x000fc600000000f9 */
[----:B------:R-:W4:Y:S01]  /*9300*/  @!P2 LDG.E.U16 R243, desc[UR20][R118.64] ;  /* 0x0000001476f3a981 */ /* 0x000f22000c1e1500 */
[----:B------:R-:W-:-:S03]  /*9310*/  IMAD.WIDE R156, R19, 0x2, R156 ;  /* 0x00000002139c7825 */ /* 0x000fc600078e029c */
[----:B------:R1:W-:Y:S01]  /*9320*/  STS.U16 [R0+UR9+0x5d00], R251 ;  /* 0x005d00fb00007988 */ /* 0x0003e20008000409 */
[----:B0-----:R-:W-:-:S03]  /*9330*/  PRMT R250, RZ, 0x7610, R250 ;  /* 0x00007610fffa7816 */ /* 0x001fc600000000fa */
[----:B------:R-:W4:Y:S01]  /*9340*/  @!P2 LDG.E.U16 R244, desc[UR20][R122.64] ;  /* 0x000000147af4a981 */ /* 0x000f22000c1e1500 */
[----:B------:R-:W-:-:S03]  /*9350*/  IMAD.WIDE R162, R19, 0x2, R162 ;  /* 0x0000000213a27825 */ /* 0x000fc600078e02a2 */
[----:B------:R0:W-:Y:S01]  /*9360*/  STS.U16 [R0+UR9+0x6100], R252 ;  /* 0x006100fc00007988 */ /* 0x0001e20008000409 */
[----:B-1----:R-:W-:-:S03]  /*9370*/  PRMT R251, RZ, 0x7610, R251 ;  /* 0x00007610fffb7816 */ /* 0x002fc600000000fb */
[----:B------:R-:W4:Y:S01]  /*9380*/  @!P2 LDG.E.U16 R245, desc[UR20][R126.64] ;  /* 0x000000147ef5a981 */ /* 0x000f22000c1e1500 */
[----:B------:R-:W-:-:S03]  /*9390*/  IMAD.WIDE R90, R19, 0x2, R90 ;  /* 0x00000002135a7825 */ /* 0x000fc600078e025a */
[----:B------:R-:W4:Y:S01]  /*93a0*/  @!P2 LDG.E.U16 R246, desc[UR20][R132.64] ;  /* 0x0000001484f6a981 */ /* 0x000f22000c1e1500 */
[----:B0-----:R-:W-:-:S03]  /*93b0*/  PRMT R252, RZ, 0x7610, R252 ;  /* 0x00007610fffc7816 */ /* 0x001fc600000000fc */
[----:B------:R-:W4:Y:S04]  /*93c0*/  @!P2 LDG.E.U16 R247, desc[UR20][R138.64] ;  /* 0x000000148af7a981 */ /* 0x000f28000c1e1500 */
[----:B------:R-:W4:Y:S04]  /*93d0*/  @!P2 LDG.E.U16 R248, desc[UR20][R144.64] ;  /* 0x0000001490f8a981 */ /* 0x000f28000c1e1500 */
[----:B------:R-:W4:Y:S04]  /*93e0*/  @!P2 LDG.E.U16 R249, desc[UR20][R150.64] ;  /* 0x0000001496f9a981 */ /* 0x000f28000c1e1500 */
[----:B------:R-:W4:Y:S04]  /*93f0*/  @!P2 LDG.E.U16 R250, desc[UR20][R156.64] ;  /* 0x000000149cfaa981 */ /* 0x000f28000c1e1500 */
[----:B------:R-:W4:Y:S04]  /*9400*/  @!P2 LDG.E.U16 R251, desc[UR20][R162.64] ;  /* 0x00000014a2fba981 */ /* 0x000f28000c1e1500 */
[----:B------:R-:W4:Y:S04]  /*9410*/  @!P2 LDG.E.U16 R252, desc[UR20][R90.64] ;  /* 0x000000145afca981 */ /* 0x000f28000c1e1500 */
[----:B------:R0:W-:Y:S04]  /*9420*/  STS.U16 [R0+UR9+0x6500], R22 ;  /* 0x0065001600007988 */ /* 0x0001e80008000409 */
[----:B0-----:R0:W5:Y:S01]  /*9430*/  LDL.LU R0, [R1+0x104] ;  /* 0x0001040001007983 */ /* 0x0011620000300800 */
[----:B------:R-:W-:-:S05]  /*9440*/  LOP3.LUT R22, R2, 0x20, RZ, 0x3c, !PT ;  /* 0x0000002002167812 */ /* 0x000fca00078e3cff */
[----:B------:R1:W-:Y:S04]  /*9450*/  STS.U16 [R22+UR9+0x6900], R23 ;  /* 0x0069001716007988 */ /* 0x0003e80008000409 */
[----:B------:R-:W-:Y:S04]  /*9460*/  STS.U16 [R22+UR9+0x6d00], R24 ;  /* 0x006d001816007988 */ /* 0x000fe80008000409 */
[----:B------:R-:W-:Y:S01]  /*9470*/  STS.U16 [R22+UR9+0x7100], R25 ;  /* 0x0071001916007988 */ /* 0x000fe20008000409 */
[----:B-1----:R-:W-:-:S03]  /*9480*/  LOP3.LUT R23, R2, 0x40, RZ, 0x3c, !PT ;  /* 0x0000004002177812 */ /* 0x002fc600078e3cff */
[----:B------:R-:W-:Y:S04]  /*9490*/  STS.U16 [R22+UR9+0x7500], R26 ;  /* 0x0075001a16007988 */ /* 0x000fe80008000409 */
[----:B------:R-:W-:Y:S04]  /*94a0*/  STS.U16 [R22+UR9+0x7900], R27 ;  /* 0x0079001b16007988 */ /* 0x000fe80008000409 */
[----:B------:R1:W-:Y:S04]  /*94b0*/  STS.U16 [R22+UR9+0x7d00], R28 ;  /* 0x007d001c16007988 */ /* 0x0003e80008000409 */
[----:B--2---:R0:W-:Y:S04]  /*94c0*/  STS.U16 [R23+UR9+0x4200], R29 ;  /* 0x0042001d17007988 */ /* 0x0041e80008000409 */
[----:B------:R0:W-:Y:S04]  /*94d0*/  STS.U16 [R23+UR9+0x4600], R222 ;  /* 0x004600de17007988 */ /* 0x0001e80008000409 */
[----:B---3--:R0:W-:Y:S04]  /*94e0*/  STS.U16 [R23+UR9+0x4a00], R223 ;  /* 0x004a00df17007988 */ /* 0x0081e80008000409 */
[----:B------:R0:W-:Y:S04]  /*94f0*/  STS.U16 [R23+UR9+0x4e00], R224 ;  /* 0x004e00e017007988 */ /* 0x0001e80008000409 */
[----:B------:R0:W-:Y:S04]  /*9500*/  STS.U16 [R23+UR9+0x5200], R225 ;  /* 0x005200e117007988 */ /* 0x0001e80008000409 */
[----:B------:R0:W-:Y:S01]  /*9510*/  STS.U16 [R23+UR9+0x5600], R226 ;  /* 0x005600e217007988 */ /* 0x0001e20008000409 */
[----:B-1----:R-:W-:-:S03]  /*9520*/  LOP3.LUT R22, R2, 0x60, RZ, 0x3c, !PT ;  /* 0x0000006002167812 */ /* 0x002fc600078e3cff */
[----:B----4-:R0:W-:Y:S04]  /*9530*/  STS.U16 [R23+UR9+0x5a00], R227 ;  /* 0x005a00e317007988 */ /* 0x0101e80008000409 */
[----:B------:R0:W-:Y:S01]  /*9540*/  STS.U16 [R23+UR9+0x5e00], R228 ;  /* 0x005e00e417007988 */ /* 0x0001e20008000409 */
[----:B------:R-:W-:-:S04]  /*9550*/  ULEA UR11, UR18, UR9, 0x3 ;  /* 0x00000009120b7291 */ /* 0x000fc8000f8e18ff */
[----:B------:R-:W-:Y:S01]  /*9560*/  UIADD3 UR11, UPT, UPT, UR11, 0xc000, URZ ;  /* 0x0000c0000b0b7890 */ /* 0x000fe2000fffe0ff */
[----:B------:R0:W-:Y:S04]  /*9570*/  STS.U16 [R23+UR9+0x6200], R229 ;  /* 0x006200e517007988 */ /* 0x0001e80008000409 */
        /* <DEDUP_REMOVED lines=22> */
[----:B------:R0:W-:Y:S01]  /*96e0*/  STS.U16 [R22+UR9+0x7f00], R252 ;  /* 0x007f00fc16007988 */ /* 0x0001e20008000409 */
[----:B------:R1:W-:Y:S06]  /*96f0*/  MEMBAR.ALL.CTA ;  /* 0x0000000000007992 */ /* 0x0003ec0000008000 */
[----:B-1----:R-:W1:Y:S02]  /*9700*/  FENCE.VIEW.ASYNC.S ;  /* 0x00000000000073c6 */ /* 0x002e640000000000 */
[----:B-1----:R-:W-:Y:S06]  /*9710*/  BAR.SYNC.DEFER_BLOCKING 0x0 ;  /* 0x0000000000007b1d */ /* 0x002fec0000010000 */
[----:B------:R-:W-:Y:S05]  /*9720*/  @P0 BRA `(.L_x_9) ;  /* 0x00000000004c0947 */ /* 0x000fea0003800000 */
[----:B------:R-:W-:Y:S01]  /*9730*/  UMOV UR13, 0x40004040 ;  /* 0x40004040000d7882 */ /* 0x000fe20000000000 */
        /* <DEDUP_REMOVED lines=9> */
[----:B------:R1:W-:Y:S01]  /*97d0*/  UTCHMMA gdesc[UR12], gdesc[UR14], tmem[UR8], tmem[UR16], idesc[UR17], UPT ;  /* 0x00ff100e0c0075ea */ /* 0x0003e2000b800008 */
        /* <DEDUP_REMOVED lines=8> */
.L_x_9:
[----:B------:R-:W-:Y:S01]  /*9860*/  UIADD3 UR18, UPT, UPT, UR18, 0x1, URZ ;  /* 0x0000000112127890 */ /* 0x000fe2000fffe0ff */
[----:B-----5:R-:W-:Y:S01]  /*9870*/  VIADD R21, R21, 0xffffffff ;  /* 0xffffffff15157836 */ /* 0x020fe20000000000 */
[----:B------:R-:W-:Y:S02]  /*9880*/  UIADD3 UR19, UPT, UPT, UR19, -0x40, URZ ;  /* 0xffffffc013137890 */ /* 0x000fe4000fffe0ff */
[----:B------:R-:W-:Y:S02]  /*9890*/  UISETP.GT.AND UP1, UPT, UR18, 0x1, UPT ;  /* 0x000000011200788c */ /* 0x000fe4000bf24270 */
[----:B------:R-:W-:Y:S02]  /*98a0*/  ISETP.NE.U32.AND P2, PT, R21, RZ, PT ;  /* 0x000000ff1500720c */ /* 0x000fe40003f45070 */
[----:B-1----:R-:W-:Y:S02]  /*98b0*/  USEL UR4, URZ, 0x1, !UP1 ;  /* 0x00000001ff047887 */ /* 0x002fe4000c800000 */
[----:B------:R-:W-:-:S02]  /*98c0*/  USEL UR18, UR18, URZ, !UP1 ;  /* 0x000000ff12127287 */ /* 0x000fc4000c800000 */
[----:B------:R-:W-:-:S03]  /*98d0*/  ULOP3.LUT UR6, UR5, UR4, URZ, 0x3c, !UPT ;  /* 0x0000000405067292 */ /* 0x000fc6000f8e3cff */
[----:B------:R-:W-:-:S04]  /*98e0*/  UMOV UR4, UR5 ;  /* 0x0000000500047c82 */ /* 0x000fc80008000000 */
[----:B------:R-:W-:Y:S01]  /*98f0*/  UMOV UR5, UR6 ;  /* 0x0000000600057c82 */ /* 0x000fe20008000000 */
[----:B------:R-:W-:Y:S05]  /*9900*/  @P2 BRA `(.L_x_10) ;  /* 0xffffffdc00cc2947 */ /* 0x000fea000383ffff */
.L_x_7:
[----:B------:R-:W2:Y:S01]  /*9910*/  LDL.LU R24, [R1] ;  /* 0x0000000001187983 */ /* 0x000ea20000300800 */
[----:B------:R-:W1:Y:S01]  /*9920*/  LDCU.128 UR12, c[0x0][0x390] ;  /* 0x00007200ff0c77ac */ /* 0x000e620008000c00 */
[----:B------:R-:W3:Y:S02]  /*9930*/  LDC R79, c[0x0][0x3b8] ;  /* 0x0000ee00ff4f7b82 */ /* 0x000ee40000000800 */
[----:B0-----:R-:W1:Y:S01]  /*9940*/  LDL R23, [R1+0x84] ;  /* 0x0000840001177983 */ /* 0x001e620000100800 */
[----:B------:R-:W0:Y:S01]  /*9950*/  LDCU UR5, c[0x0][0x3b4] ;  /* 0x00007680ff0577ac */ /* 0x000e220008000800 */
[----:B------:R-:W4:Y:S02]  /*9960*/  S2R R22, SR_TID.X ;  /* 0x0000000000167919 */ /* 0x000f240000002100 */
[C---:B----4-:R-:W-:Y:S02]  /*9970*/  IMAD.SHL.U32 R2, R22.reuse, 0x80, RZ ;  /* 0x0000008016027824 */ /* 0x050fe400078e00ff */
[----:B------:R-:W-:-:S03]  /*9980*/  IMAD.SHL.U32 R80, R22, 0x10, RZ ;  /* 0x0000001016507824 */ /* 0x000fc600078e00ff */
[----:B------:R-:W-:Y:S02]  /*9990*/  LOP3.LUT R68, R2, 0x800, RZ, 0xc0, !PT ;  /* 0x0000080002447812 */ /* 0x000fe400078ec0ff */
[----:B------:R-:W-:Y:S02]  /*99a0*/  LOP3.LUT R3, R80, 0xf0, RZ, 0xc0, !PT ;  /* 0x000000f050037812 */ /* 0x000fe400078ec0ff */
[----:B--2---:R-:W-:Y:S02]  /*99b0*/  ISETP.GE.AND P2, PT, R24, 0x40, PT ;  /* 0x000000401800780c */ /* 0x004fe40003f46270 */
[----:B-1----:R-:W-:-:S11]  /*99c0*/  ISETP.GE.AND P0, PT, R23, UR14, PT ;  /* 0x0000000e17007c0c */ /* 0x002fd6000bf06270 */
[----:B0--3--:R-:W-:Y:S05]  /*99d0*/  @!P2 BRA `(.L_x_11) ;  /* 0x000000000010a947 */ /* 0x009fea0003800000 */
[----:B------:R-:W-:-:S06]  /*99e0*/  USHF.L.U32 UR4, UR4, 0x1f, URZ ;  /* 0x0000001f04047899 */ /* 0x000fcc00080006ff */
[----:B------:R-:W-:-:S04]  /*99f0*/  IMAD.U32 R2, RZ, RZ, UR4 ;  /* 0x00000004ff027e24 */ /* 0x000fc8000f8e00ff */
[----:B------:R-:W0:Y:S02]  /*9a00*/  SYNCS.PHASECHK.TRANS64.TRYWAIT P2, [UR11], R2 ;  /* 0x00000002ff0075a7 */ /* 0x000e24000804110b */
[----:B0-----:R-:W-:Y:S05]  /*9a10*/  @!P2 BRA `(.L_x_12) ;  /* 0x000000200058a947 */ /* 0x001fea0003800000 */
.L_x_11:
[----:B------:R-:W2:Y:S04]  /*9a20*/  LDL.LU R71, [R1+0x84] ;  /* 0x0000840001477983 */ /* 0x000ea80000300800 */
[----:B------:R-:W3:Y:S04]  /*9a30*/  LDL.LU R74, [R1+0xc8] ;  /* 0x0000c800014a7983 */ /* 0x000ee80000300800 */
[----:B------:R-:W4:Y:S04]  /*9a40*/  LDL.LU R72, [R1+0xc4] ;  /* 0x0000c40001487983 */ /* 0x000f280000300800 */
[----:B------:R-:W5:Y:S04]  /*9a50*/  LDL.LU R69, [R1+0x80] ;  /* 0x0000800001457983 */ /* 0x000f680000300800 */
[----:B------:R-:W5:Y:S04]  /*9a60*/  LDL.LU R70, [R1+0x7c] ;  /* 0x00007c0001467983 */ /* 0x000f680000300800 */
[----:B------:R-:W5:Y:S04]  /*9a70*/  LDL.LU R85, [R1+0x8] ;  /* 0x0000080001557983 */ /* 0x000f680000300800 */
[----:B------:R-:W5:Y:S01]  /*9a80*/  LDL.LU R88, [R1+0x4] ;  /* 0x0000040001587983 */ /* 0x000f620000300800 */
[----:B------:R-:W-:Y:S01]  /*9a90*/  IADD3 R73, PT, PT, R3, UR9, R68 ;  /* 0x0000000903497c10 */ /* 0x000fe2000fffe044 */
[C---:B------:R-:W-:Y:S01]  /*9aa0*/  IMAD R3, R0.reuse, R79, RZ ;  /* 0x0000004f00037224 */ /* 0x040fe200078e02ff */
[----:B------:R-:W-:Y:S01]  /*9ab0*/  ISETP.LT.AND P5, PT, R0, UR15, !P0 ;  /* 0x0000000f00007c0c */ /* 0x000fe2000c7a1270 */
[----:B------:R-:W-:Y:S01]  /*9ac0*/  BAR.SYNC.DEFER_BLOCKING 0x0 ;  /* 0x0000000000007b1d */ /* 0x000fe20000010000 */
[----:B------:R-:W-:-:S05]  /*9ad0*/  LOP3.LUT R80, R80, 0x7f0, RZ, 0xc0, !PT ;  /* 0x000007f050507812 */ /* 0x000fca00078ec0ff */
[----:B------:R-:W5:Y:S04]  /*9ae0*/  LDL.LU R87, [R1+0x78] ;  /* 0x0000780001577983 */ /* 0x000f680000300800 */
[----:B------:R-:W5:Y:S01]  /*9af0*/  LDL.LU R86, [R1+0x74] ;  /* 0x0000740001567983 */ /* 0x000f620000300800 */
[----:B------:R-:W0:Y:S02]  /*9b00*/  @!P1 SYNCS.CCTL.IV [UR9+0xc000] ;  /* 0x00c00000ff0099b1 */ /* 0x000e240008000009 */
[----:B0-----:R-:W-:Y:S06]  /*9b10*/  BAR.SYNC.DEFER_BLOCKING 0x0 ;  /* 0x0000000000007b1d */ /* 0x001fec0000010000 */
[----:B------:R-:W-:Y:S01]  /*9b20*/  LDTM.16dp32bit_t0_t15.x64 R4, tmem[UR10] ;  /* 0x0000000a000479ee */ /* 0x000fe20008b00000 */
[----:B------:R-:W0:Y:S01]  /*9b30*/  LDTM.16dp32bit_t16_t31.x64 R4, tmem[UR10+0x40] ;  /* 0x0000400a000479ee */ /* 0x000e220008b20000 */
[----:B------:R-:W1:Y:S01]  /*9b40*/  @!P1 SYNCS.CCTL.IV [UR9+0xc008] ;  /* 0x00c00800ff0099b1 */ /* 0x000e620008000009 */
[----:B------:R-:W-:Y:S01]  /*9b50*/  NOP ;  /* 0x0000000000007918 */ /* 0x000fe20000000000 */
[----:B0-----:R-:W-:-:S02]  /*9b60*/  F2FP.F16.F32.PACK_AB R4, R6, R4 ;  /* 0x000000040604723e */ /* 0x001fc400000000ff */
[----:B------:R-:W-:Y:S02]  /*9b70*/  F2FP.F16.F32.PACK_AB R6, R14, R12 ;  /* 0x0000000c0e06723e */ /* 0x000fe400000000ff */
[----:B------:R-:W-:Y:S02]  /*9b80*/  F2FP.F16.F32.PACK_AB R20, R22, R20 ;  /* 0x000000141614723e */ /* 0x000fe400000000ff */
[----:B------:R-:W-:Y:S02]  /*9b90*/  F2FP.F16.F32.PACK_AB R22, R30, R28 ;  /* 0x0000001c1e16723e */ /* 0x000fe400000000ff */
[----:B------:R-:W-:Y:S02]  /*9ba0*/  F2FP.F16.F32.PACK_AB R36, R38, R36 ;  /* 0x000000242624723e */ /* 0x000fe400000000ff */
[----:B------:R-:W-:Y:S02]  /*9bb0*/  F2FP.F16.F32.PACK_AB R12, R39, R37 ;  /* 0x00000025270c723e */ /* 0x000fe400000000ff */
[----:B------:R-:W-:-:S02]  /*9bc0*/  F2FP.F16.F32.PACK_AB R37, R42, R40 ;  /* 0x000000282a25723e */ /* 0x000fc400000000ff */
[----:B------:R-:W-:Y:S02]  /*9bd0*/  F2FP.F16.F32.PACK_AB R38, R46, R44 ;  /* 0x0000002c2e26723e */ /* 0x000fe400000000ff */
[----:B------:R-:W-:Y:S01]  /*9be0*/  F2FP.F16.F32.PACK_AB R39, R50, R48 ;  /* 0x000000303227723e */ /* 0x000fe200000000ff */
[----:B--2---:R-:W-:Y:S02]  /*9bf0*/  IMAD R2, R71, UR5, RZ ;  /* 0x0000000547027c24 */ /* 0x004fe4000f8e02ff */
[----:B------:R-:W0:Y:S01]  /*9c00*/  S2R R71, SR_TID.X ;  /* 0x0000000000477919 */ /* 0x000e220000002100 */
[----:B---3--:R-:W-:Y:S02]  /*9c10*/  ISETP.LT.AND P4, PT, R74, UR15, !P0 ;  /* 0x0000000f4a007c0c */ /* 0x008fe4000c781270 */
[----:B------:R-:W-:Y:S02]  /*9c20*/  LEA R78, P6, R2, UR12, 0x1 ;  /* 0x0000000c024e7c11 */ /* 0x000fe4000f8c08ff */
[----:B----4-:R-:W-:-:S02]  /*9c30*/  ISETP.LT.AND P2, PT, R72, UR15, !P0 ;  /* 0x0000000f48007c0c */ /* 0x010fc4000c741270 */
[----:B------:R-:W-:Y:S02]  /*9c40*/  LEA.HI.X.SX32 R0, R2, UR13, 0x1, P6 ;  /* 0x0000000d02007c11 */ /* 0x000fe4000b0f0eff */
[C---:B-----5:R-:W-:Y:S01]  /*9c50*/  ISETP.LT.AND P3, PT, R69.reuse, UR15, !P0 ;  /* 0x0000000f45007c0c */ /* 0x060fe2000c761270 */
[----:B------:R-:W-:Y:S01]  /*9c60*/  IMAD R69, R69, R79, RZ ;  /* 0x0000004f45457224 */ /* 0x000fe200078e02ff */
[----:B------:R-:W-:-:S04]  /*9c70*/  LEA R2, P1, R3, R78, 0x1 ;  /* 0x0000004e03027211 */ /* 0x000fc800078208ff */
[----:B------:R-:W-:Y:S02]  /*9c80*/  LEA R72, P6, R69, R78, 0x1 ;  /* 0x0000004e45487211 */ /* 0x000fe400078c08ff */
[----:B------:R-:W-:Y:S01]  /*9c90*/  LEA.HI.X.SX32 R3, R3, R0, 0x1, P1 ;  /* 0x0000000003037211 */ /* 0x000fe200008f0eff */
[-C--:B------:R-:W-:Y:S01]  /*9ca0*/  IMAD R77, R85, R79.reuse, RZ ;  /* 0x0000004f554d7224 */ /* 0x080fe200078e02ff */
[----:B------:R-:W-:Y:S01]  /*9cb0*/  ISETP.LT.AND P1, PT, R70, UR15, !P0 ;  /* 0x0000000f46007c0c */ /* 0x000fe2000c721270 */
[-C--:B------:R-:W-:Y:S02]  /*9cc0*/  IMAD R81, R88, R79.reuse, RZ ;  /* 0x0000004f58517224 */ /* 0x080fe400078e02ff */
[----:B0-----:R-:W-:Y:S02]  /*9cd0*/  IMAD.SHL.U32 R68, R71, 0x8, RZ ;  /* 0x0000000847447824 */ /* 0x001fe400078e00ff */
[----:B------:R-:W-:Y:S01]  /*9ce0*/  IMAD R71, R70, R79, RZ ;  /* 0x0000004f46477224 */ /* 0x000fe200078e02ff */
[----:B------:R-:W-:-:S02]  /*9cf0*/  F2FP.F16.F32.PACK_AB R70, R15, R13 ;  /* 0x0000000d0f46723e */ /* 0x000fc400000000ff */
[----:B------:R-:W-:-:S05]  /*9d00*/  LOP3.LUT R68, R68, 0x300, RZ, 0xc0, !PT ;  /* 0x0000030044447812 */ /* 0x000fca00078ec0ff */
[----:B------:R-:W-:Y:S01]  /*9d10*/  IMAD.IADD R84, R68, 0x1, R73 ;  /* 0x0000000144547824 */ /* 0x000fe200078e0249 */
[----:B------:R-:W-:Y:S02]  /*9d20*/  LEA.HI.X.SX32 R73, R69, R0, 0x1, P6 ;  /* 0x0000000045497211 */ /* 0x000fe400030f0eff */
[----:B------:R-:W-:Y:S02]  /*9d30*/  LEA R74, P6, R71, R78, 0x1 ;  /* 0x0000004e474a7211 */ /* 0x000fe400078c08ff */
[----:B------:R-:W-:Y:S02]  /*9d40*/  F2FP.F16.F32.PACK_AB R68, R7, R5 ;  /* 0x000000050744723e */ /* 0x000fe400000000ff */
[----:B------:R-:W-:Y:S02]  /*9d50*/  LEA.HI.X.SX32 R75, R71, R0, 0x1, P6 ;  /* 0x00000000474b7211 */ /* 0x000fe400030f0eff */
[----:B------:R-:W-:Y:S02]  /*9d60*/  F2FP.F16.F32.PACK_AB R5, R10, R8 ;  /* 0x000000080a05723e */ /* 0x000fe400000000ff */
[----:B------:R-:W-:-:S02]  /*9d70*/  F2FP.F16.F32.PACK_AB R69, R11, R9 ;  /* 0x000000090b45723e */ /* 0x000fc400000000ff */
[----:B------:R-:W-:Y:S02]  /*9d80*/  F2FP.F16.F32.PACK_AB R7, R18, R16 ;  /* 0x000000101207723e */ /* 0x000fe400000000ff */
[----:B------:R-:W-:Y:S02]  /*9d90*/  F2FP.F16.F32.PACK_AB R71, R19, R17 ;  /* 0x000000111347723e */ /* 0x000fe400000000ff */
[----:B------:R-:W-:Y:S01]  /*9da0*/  LEA R76, P6, R77, R78, 0x1 ;  /* 0x0000004e4d4c7211 */ /* 0x000fe200078c08ff */
[----:B-1----:R-:W-:Y:S01]  /*9db0*/  STS.128 [R84], R4 ;  /* 0x0000000454007388 */ /* 0x002fe20000000c00 */
[----:B------:R-:W-:-:S03]  /*9dc0*/  F2FP.F16.F32.PACK_AB R8, R23, R21 ;  /* 0x000000151708723e */ /* 0x000fc600000000ff */
[----:B------:R-:W-:Y:S01]  /*9dd0*/  STS.128 [R84+0x400], R68 ;  /* 0x0004004454007388 */ /* 0x000fe20000000c00 */
[----:B------:R-:W-:Y:S02]  /*9de0*/  F2FP.F16.F32.PACK_AB R9, R27, R25 ;  /* 0x000000191b09723e */ /* 0x000fe400000000ff */
[----:B------:R-:W-:Y:S01]  /*9df0*/  F2FP.F16.F32.PACK_AB R10, R31, R29 ;  /* 0x0000001d1f0a723e */ /* 0x000fe200000000ff */
[----:B------:R-:W-:Y:S01]  /*9e00*/  BAR.SYNC.DEFER_BLOCKING 0x0 ;  /* 0x0000000000007b1d */ /* 0x000fe20000010000 */
[----:B------:R-:W-:Y:S02]  /*9e10*/  F2FP.F16.F32.PACK_AB R21, R26, R24 ;  /* 0x000000181a15723e */ /* 0x000fe400000000ff */
[----:B------:R-:W-:Y:S02]  /*9e20*/  F2FP.F16.F32.PACK_AB R23, R34, R32 ;  /* 0x000000202217723e */ /* 0x000fe400000000ff */
[----:B------:R-:W-:Y:S02]  /*9e30*/  F2FP.F16.F32.PACK_AB R11, R35, R33 ;  /* 0x00000021230b723e */ /* 0x000fe400000000ff */
[----:B------:R-:W-:-:S02]  /*9e40*/  LEA.HI.X.SX32 R77, R77, R0, 0x1, P6 ;  /* 0x000000004d4d7211 */ /* 0x000fc400030f0eff */
[----:B------:R-:W-:-:S04]  /*9e50*/  LEA R82, P6, R81, R78, 0x1 ;  /* 0x0000004e51527211 */ /* 0x000fc800078c08ff */
[----:B------:R-:W-:Y:S02]  /*9e60*/  LEA.HI.X.SX32 R83, R81, R0, 0x1, P6 ;  /* 0x0000000051537211 */ /* 0x000fe400030f0eff */
[----:B------:R-:W-:Y:S02]  /*9e70*/  ISETP.LT.AND P6, PT, R85, UR15, !P0 ;  /* 0x0000000f55007c0c */ /* 0x000fe4000c7c1270 */
[----:B------:R-:W2:Y:S04]  /*9e80*/  LDL.LU R85, [R1+0x70] ;  /* 0x0000700001557983 */ /* 0x000ea80000300800 */
[----:B------:R-:W3:Y:S04]  /*9e90*/  LDL.LU R81, [R1+0x6c] ;  /* 0x00006c0001517983 */ /* 0x000ee80000300800 */
[----:B------:R-:W0:Y:S04]  /*9ea0*/  LDS.128 R4, [R80+UR9] ;  /* 0x0000000950047984 */ /* 0x000e280008000c00 */
[----:B------:R-:W-:Y:S01]  /*9eb0*/  LDS.128 R24, [R80+UR9+0x800] ;  /* 0x0008000950187984 */ /* 0x000fe20008000c00 */
[----:B------:R-:W-:Y:S06]  /*9ec0*/  BAR.SYNC.DEFER_BLOCKING 0x0 ;  /* 0x0000000000007b1d */ /* 0x000fec0000010000 */
[----:B------:R-:W4:Y:S04]  /*9ed0*/  LDL.LU R35, [R1+0x68] ;  /* 0x0000680001237983 */ /* 0x000f280000300800 */
[----:B------:R-:W-:Y:S04]  /*9ee0*/  STS.128 [R84], R20 ;  /* 0x0000001454007388 */ /* 0x000fe80000000c00 */
[----:B------:R-:W-:Y:S01]  /*9ef0*/  STS.128 [R84+0x400], R8 ;  /* 0x0004000854007388 */ /* 0x000fe20000000c00 */
[----:B------:R-:W-:Y:S06]  /*9f00*/  BAR.SYNC.DEFER_BLOCKING 0x0 ;  /* 0x0000000000007b1d */ /* 0x000fec0000010000 */
[----:B------:R-:W1:Y:S04]  /*9f10*/  LDS.128 R20, [R80+UR9] ;  /* 0x0000000950147984 */ /* 0x000e680008000c00 */
[----:B------:R-:W-:Y:S01]  /*9f20*/  LDS.128 R8, [R80+UR9+0x800] ;  /* 0x0008000950087984 */ /* 0x000fe20008000c00 */
[----:B------:R-:W-:Y:S01]  /*9f30*/  BAR.SYNC.DEFER_BLOCKING 0x0 ;  /* 0x0000000000007b1d */ /* 0x000fe20000010000 */
[----:B------:R-:W-:-:S05]  /*9f40*/  F2FP.F16.F32.PACK_AB R13, R43, R41 ;  /* 0x000000292b0d723e */ /* 0x000fca00000000ff */
[----:B------:R5:W-:Y:S04]  /*9f50*/  STS.128 [R84], R36 ;  /* 0x0000002454007388 */ /* 0x000be80000000c00 */
[----:B-----5:R-:W5:Y:S04]  /*9f60*/  LDL.LU R36, [R1+0x64] ;  /* 0x0000640001247983 */ /* 0x020f680000300800 */
[----:B------:R-:W5:Y:S04]  /*9f70*/  LDL.LU R41, [R1+0x60] ;  /* 0x0000600001297983 */ /* 0x000f680000300800 */
[----:B------:R-:W5:Y:S01]  /*9f80*/  LDL.LU R34, [R1+0x5c] ;  /* 0x00005c0001227983 */ /* 0x000f620000300800 */
[----:B------:R-:W-:-:S02]  /*9f90*/  F2FP.F16.F32.PACK_AB R14, R47, R45 ;  /* 0x0000002d2f0e723e */ /* 0x000fc400000000ff */
[----:B------:R-:W-:Y:S02]  /*9fa0*/  F2FP.F16.F32.PACK_AB R15, R51, R49 ;  /* 0x00000031330f723e */ /* 0x000fe400000000ff */
[----:B------:R-:W-:Y:S02]  /*9fb0*/  F2FP.F16.F32.PACK_AB R52, R54, R52 ;  /* 0x000000343634723e */ /* 0x000fe400000000ff */
[----:B------:R-:W-:Y:S01]  /*9fc0*/  F2FP.F16.F32.PACK_AB R16, R55, R53 ;  /* 0x000000353710723e */ /* 0x000fe200000000ff */
[----:B------:R-:W-:Y:S01]  /*9fd0*/  STS.128 [R84+0x400], R12 ;  /* 0x0004000c54007388 */ /* 0x000fe20000000c00 */
[----:B------:R-:W-:Y:S01]  /*9fe0*/  BAR.SYNC.DEFER_BLOCKING 0x0 ;  /* 0x0000000000007b1d */ /* 0x000fe20000010000 */
[----:B------:R-:W-:Y:S02]  /*9ff0*/  F2FP.F16.F32.PACK_AB R53, R58, R56 ;  /* 0x000000383a35723e */ /* 0x000fe400000000ff */
[----:B------:R-:W-:Y:S02]  /*a000*/  F2FP.F16.F32.PACK_AB R17, R59, R57 ;  /* 0x000000393b11723e */ /* 0x000fe400000000ff */
[----:B------:R-:W-:-:S02]  /*a010*/  F2FP.F16.F32.PACK_AB R18, R63, R61 ;  /* 0x0000003d3f12723e */ /* 0x000fc400000000ff */
[----:B------:R-:W-:Y:S01]  /*a020*/  F2FP.F16.F32.PACK_AB R19, R67, R65 ;  /* 0x000000414313723e */ /* 0x000fe200000000ff */
[----:B------:R-:W-:Y:S01]  /*a030*/  IMAD R33, R87, R79, RZ ;  /* 0x0000004f57217224 */ /* 0x000fe200078e02ff */
[----:B0-----:R-:W-:Y:S01]  /*a040*/  PRMT R32, R4, 0x7632, R32 ;  /* 0x0000763204207816 */ /* 0x001fe20000000020 */
[----:B------:R-:W5:Y:S04]  /*a050*/  LDL.LU R40, [R1+0x58] ;  /* 0x0000580001287983 */ /* 0x000f680000300800 */
[----:B------:R-:W0:Y:S04]  /*a060*/  LDS.128 R12, [R80+UR9] ;  /* 0x00000009500c7984 */ /* 0x000e280008000c00 */
[----:B------:R-:W-:Y:S01]  /*a070*/  LDS.128 R28, [R80+UR9+0x800] ;  /* 0x00080009501c7984 */ /* 0x000fe20008000c00 */
[----:B------:R-:W-:Y:S01]  /*a080*/  BAR.SYNC.DEFER_BLOCKING 0x0 ;  /* 0x0000000000007b1d */ /* 0x000fe20000010000 */
[----:B------:R-:W-:-:S02]  /*a090*/  F2FP.F16.F32.PACK_AB R54, R62, R60 ;  /* 0x0000003c3e36723e */ /* 0x000fc400000000ff */
[----:B------:R-:W-:-:S05]  /*a0a0*/  F2FP.F16.F32.PACK_AB R55, R66, R64 ;  /* 0x000000404237723e */ /* 0x000fca00000000ff */
[----:B------:R-:W-:Y:S04]  /*a0b0*/  STS.128 [R84], R52 ;  /* 0x0000003454007388 */ /* 0x000fe80000000c00 */
[----:B------:R1:W-:Y:S01]  /*a0c0*/  STS.128 [R84+0x400], R16 ;  /* 0x0004001054007388 */ /* 0x0003e20000000c00 */
[----:B------:R-:W-:Y:S01]  /*a0d0*/  BAR.SYNC.DEFER_BLOCKING 0x0 ;  /* 0x0000000000007b1d */ /* 0x000fe20000010000 */
[----:B------:R-:W-:Y:S01]  /*a0e0*/  PRMT R38, R5, 0x7632, R38 ;  /* 0x0000763205267816 */ /* 0x000fe20000000026 */
[----:B-1----:R-:W-:-:S04]  /*a0f0*/  IMAD R19, R86, R79, RZ ;  /* 0x0000004f56137224 */ /* 0x002fc800078e02ff */
[----:B------:R1:W-:Y:S01]  /*a100*/  @P5 STG.E.U16 desc[UR20][R2.64], R4 ;  /* 0x0000000402005986 */ /* 0x0003e2000c101514 */
[----:B------:R-:W-:-:S03]  /*a110*/  ISETP.LT.AND P5, PT, R88, UR15, !P0 ;  /* 0x0000000f58007c0c */ /* 0x000fc6000c7a1270 */
[----:B------:R0:W-:Y:S01]  /*a120*/  @P3 STG.E.U16 desc[UR20][R72.64], R32 ;  /* 0x0000002048003986 */ /* 0x0001e2000c101514 */
[----:B------:R-:W-:-:S03]  /*a130*/  ISETP.LT.AND P3, PT, R87, UR15, !P0 ;  /* 0x0000000f57007c0c */ /* 0x000fc6000c761270 */
[----:B------:R-:W-:Y:S01]  /*a140*/  @P1 STG.E.U16 desc[UR20][R74.64], R5 ;  /* 0x000000054a001986 */ /* 0x000fe2000c101514 */
[----:B------:R-:W-:-:S03]  /*a150*/  ISETP.LT.AND P1, PT, R86, UR15, !P0 ;  /* 0x0000000f56007c0c */ /* 0x000fc6000c721270 */
[----:B------:R0:W-:Y:S01]  /*a160*/  @P6 STG.E.U16 desc[UR20][R76.64], R38 ;  /* 0x000000264c006986 */ /* 0x0001e2000c101514 */
[----:B------:R-:W-:-:S04]  /*a170*/  LEA R16, P6, R33, R78, 0x1 ;  /* 0x0000004e21107211 */ /* 0x000fc800078c08ff */
[----:B------:R-:W-:Y:S02]  /*a180*/  LEA.HI.X.SX32 R17, R33, R0, 0x1, P6 ;  /* 0x0000000021117211 */ /* 0x000fe400030f0eff */
[C---:B-1----:R-:W-:Y:S02]  /*a190*/  LEA R2, P6, R19.reuse, R78, 0x1 ;  /* 0x0000004e13027211 */ /* 0x042fe400078c08ff */
[----:B0-----:R-:W-:Y:S02]  /*a1a0*/  PRMT R32, R6, 0x7632, R32 ;  /* 0x0000763206207816 */ /* 0x001fe40000000020 */
[----:B------:R-:W-:Y:S01]  /*a1b0*/  LEA.HI.X.SX32 R3, R19, R0, 0x1, P6 ;  /* 0x0000000013037211 */ /* 0x000fe200030f0eff */
[----:B------:R-:W5:Y:S04]  /*a1c0*/  LDL.LU R38, [R1+0x54] ;  /* 0x0000540001267983 */ /* 0x000f680000300800 */
[----:B------:R-:W-:Y:S04]  /*a1d0*/  @P5 STG.E.U16 desc[UR20][R82.64], R6 ;  /* 0x0000000652005986 */ /* 0x000fe8000c101514 */
[----:B------:R-:W-:Y:S04]  /*a1e0*/  @P3 STG.E.U16 desc[UR20][R16.64], R32 ;  /* 0x0000002010003986 */ /* 0x000fe8000c101514 */
[----:B------:R0:W-:Y:S04]  /*a1f0*/  @P1 STG.E.U16 desc[UR20][R2.64], R7 ;  /* 0x0000000702001986 */ /* 0x0001e8000c101514 */
[----:B------:R-:W5:Y:S01]  /*a200*/  LDL.LU R37, [R1+0x50] ;  /* 0x0000500001257983 */ /* 0x000f620000300800 */
[----:B0-----:R-:W-:Y:S01]  /*a210*/  PRMT R3, R7, 0x7632, R3 ;  /* 0x0000763207037816 */ /* 0x001fe20000000003 */
[----:B--2---:R-:W-:-:S02]  /*a220*/  IMAD R33, R85, R79, RZ ;  /* 0x0000004f55217224 */ /* 0x004fc400078e02ff */
[----:B---3--:R-:W-:-:S03]  /*a230*/  IMAD R19, R81, R79, RZ ;  /* 0x0000004f51137224 */ /* 0x008fc600078e02ff */
[-C--:B------:R-:W-:Y:S02]  /*a240*/  LEA R4, P6, R33, R78.reuse, 0x1 ;  /* 0x0000004e21047211 */ /* 0x080fe400078c08ff */
[----:B------:R-:W-:Y:S02]  /*a250*/  LEA R18, P1, R19, R78, 0x1 ;  /* 0x0000004e13127211 */ /* 0x000fe400078208ff */
[-C--:B------:R-:W-:Y:S02]  /*a260*/  LEA.HI.X.SX32 R5, R33, R0.reuse, 0x1, P6 ;  /* 0x0000000021057211 */ /* 0x080fe400030f0eff */
[----:B------:R-:W-:Y:S02]  /*a270*/  LEA.HI.X.SX32 R19, R19, R0, 0x1, P1 ;  /* 0x0000000013137211 */ /* 0x000fe400008f0eff */
[----:B------:R-:W-:Y:S02]  /*a280*/  ISETP.LT.AND P5, PT, R85, UR15, !P0 ;  /* 0x0000000f55007c0c */ /* 0x000fe4000c7a1270 */
[----:B------:R-:W-:-:S02]  /*a290*/  ISETP.LT.AND P3, PT, R81, UR15, !P0 ;  /* 0x0000000f51007c0c */ /* 0x000fc4000c761270 */
[C---:B----4-:R-:W-:Y:S01]  /*a2a0*/  ISETP.LT.AND P6, PT, R35.reuse, UR15, !P0 ;  /* 0x0000000f23007c0c */ /* 0x050fe2000c7c1270 */
[----:B------:R-:W-:-:S08]  /*a2b0*/  IMAD R33, R35, R79, RZ ;  /* 0x0000004f23217224 */ /* 0x000fd000078e02ff */
[----:B------:R0:W-:Y:S01]  /*a2c0*/  @P5 STG.E.U16 desc[UR20][R4.64], R3 ;  /* 0x0000000304005986 */ /* 0x0001e2000c101514 */
[----:B------:R-:W-:-:S03]  /*a2d0*/  LEA R16, P5, R33, R78, 0x1 ;  /* 0x0000004e21107211 */ /* 0x000fc600078a08ff */
[----:B------:R1:W-:Y:S01]  /*a2e0*/  @P3 STG.E.U16 desc[UR20][R18.64], R20 ;  /* 0x0000001412003986 */ /* 0x0003e2000c101514 */
[----:B------:R-:W-:Y:S01]  /*a2f0*/  LEA.HI.X.SX32 R17, R33, R0, 0x1, P5 ;  /* 0x0000000021117211 */ /* 0x000fe200028f0eff */
[CC--:B-----5:R-:W-:Y:S01]  /*a300*/  IMAD R35, R36.reuse, R79.reuse, RZ ;  /* 0x0000004f24237224 */ /* 0x0e0fe200078e02ff */
[----:B------:R-:W-:Y:S02]  /*a310*/  ISETP.LT.AND P1, PT, R36, UR15, !P0 ;  /* 0x0000000f24007c0c */ /* 0x000fe4000c721270 */
[----:B------:R-:W2:Y:S04]  /*a320*/  LDL.LU R36, [R1+0x4c] ;  /* 0x00004c0001247983 */ /* 0x000ea80000300800 */
[----:B------:R-:W3:Y:S01]  /*a330*/  LDL.LU R32, [R1+0x48] ;  /* 0x0000480001207983 */ /* 0x000ee20000300800 */
[----:B------:R-:W-:Y:S01]  /*a340*/  LEA R2, P3, R35, R78, 0x1 ;  /* 0x0000004e23027211 */ /* 0x000fe200078608ff */
[----:B------:R-:W-:-:S03]  /*a350*/  IMAD R33, R34, R79, RZ ;  /* 0x0000004f22217224 */ /* 0x000fc600078e02ff */
[----:B0-----:R-:W-:Y:S02]  /*a360*/  LEA.HI.X.SX32 R3, R35, R0, 0x1, P3 ;  /* 0x0000000023037211 */ /* 0x001fe400018f0eff */
[----:B------:R-:W-:Y:S02]  /*a370*/  ISETP.LT.AND P3, PT, R34, UR15, !P0 ;  /* 0x0000000f22007c0c */ /* 0x000fe4000c761270 */
[----:B------:R-:W4:Y:S01]  /*a380*/  LDL.LU R34, [R1+0x44] ;  /* 0x0000440001227983 */ /* 0x000f220000300800 */
[----:B------:R-:W-:Y:S01]  /*a390*/  PRMT R5, R20, 0x7632, R5 ;  /* 0x0000763214057816 */ /* 0x000fe20000000005 */
[C---:B------:R-:W-:Y:S01]  /*a3a0*/  IMAD R7, R41.reuse, R79, RZ ;  /* 0x0000004f29077224 */ /* 0x040fe200078e02ff */
[----:B------:R-:W-:Y:S01]  /*a3b0*/  ISETP.LT.AND P5, PT, R41, UR15, !P0 ;  /* 0x0000000f29007c0c */ /* 0x000fe2000c7a1270 */
[----:B-1----:R-:W5:Y:S04]  /*a3c0*/  LDL.LU R20, [R1+0x40] ;  /* 0x0000400001147983 */ /* 0x002f680000300800 */
[----:B------:R0:W-:Y:S01]  /*a3d0*/  @P6 STG.E.U16 desc[UR20][R16.64], R5 ;  /* 0x0000000510006986 */ /* 0x0001e2000c101514 */
[----:B------:R-:W-:-:S03]  /*a3e0*/  LEA R4, P6, R7, R78, 0x1 ;  /* 0x0000004e07047211 */ /* 0x000fc600078c08ff */
[----:B------:R1:W-:Y:S01]  /*a3f0*/  @P1 STG.E.U16 desc[UR20][R2.64], R21 ;  /* 0x0000001502001986 */ /* 0x0003e2000c101514 */
[----:B------:R-:W-:Y:S01]  /*a400*/  LEA R6, P1, R33, R78, 0x1 ;  /* 0x0000004e21067211 */ /* 0x000fe200078208ff */
[C---:B------:R-:W-:Y:S02]  /*a410*/  IMAD R19, R40.reuse, R79, RZ ;  /* 0x0000004f28137224 */ /* 0x040fe400078e02ff */
[----:B------:R-:W5:Y:S01]  /*a420*/  LDL.LU R18, [R1+0x3c] ;  /* 0x00003c0001127983 */ /* 0x000f620000300800 */
[-C--:B0-----:R-:W-:Y:S02]  /*a430*/  LEA.HI.X.SX32 R5, R7, R0.reuse, 0x1, P6 ;  /* 0x0000000007057211 */ /* 0x081fe400030f0eff */
[----:B------:R-:W-:Y:S02]  /*a440*/  ISETP.LT.AND P6, PT, R40, UR15, !P0 ;  /* 0x0000000f28007c0c */ /* 0x000fe4000c7c1270 */
[----:B-1----:R-:W-:Y:S02]  /*a450*/  PRMT R3, R21, 0x7632, R3 ;  /* 0x0000763215037816 */ /* 0x002fe40000000003 */
[----:B------:R-:W-:-:S03]  /*a460*/  LEA.HI.X.SX32 R7, R33, R0, 0x1, P1 ;  /* 0x0000000021077211 */ /* 0x000fc600008f0eff */
[----:B------:R0:W-:Y:S01]  /*a470*/  @P5 STG.E.U16 desc[UR20][R4.64], R3 ;  /* 0x0000000304005986 */ /* 0x0001e2000c101514 */
[----:B------:R-:W-:-:S03]  /*a480*/  LEA R16, P5, R19, R78, 0x1 ;  /* 0x0000004e13107211 */ /* 0x000fc600078a08ff */
[----:B------:R1:W-:Y:S01]  /*a490*/  @P3 STG.E.U16 desc[UR20][R6.64], R22 ;  /* 0x0000001606003986 */ /* 0x0003e2000c101514 */
[----:B------:R-:W-:Y:S02]  /*a4a0*/  LEA.HI.X.SX32 R17, R19, R0, 0x1, P5 ;  /* 0x0000000013117211 */ /* 0x000fe400028f0eff */
[----:B0-----:R-:W-:-:S05]  /*a4b0*/  PRMT R5, R22, 0x7632, R5 ;  /* 0x0000763216057816 */ /* 0x001fca0000000005 */
[----:B------:R0:W-:Y:S01]  /*a4c0*/  @P6 STG.E.U16 desc[UR20][R16.64], R5 ;  /* 0x0000000510006986 */ /* 0x0001e2000c101514 */
[----:B-1----:R-:W-:Y:S01]  /*a4d0*/  PRMT R22, R12, 0x7632, R22 ;  /* 0x000076320c167816 */ /* 0x002fe20000000016 */
[C---:B------:R-:W-:Y:S01]  /*a4e0*/  IMAD R33, R38.reuse, R79, RZ ;  /* 0x0000004f26217224 */ /* 0x040fe200078e02ff */
[----:B------:R-:W-:-:S04]  /*a4f0*/  ISETP.LT.AND P1, PT, R38, UR15, !P0 ;  /* 0x0000000f26007c0c */ /* 0x000fc8000c721270 */
[----:B------:R-:W-:-:S04]  /*a500*/  LEA R2, P3, R33, R78, 0x1 ;  /* 0x0000004e21027211 */ /* 0x000fc800078608ff */
[----:B------:R-:W-:Y:S02]  /*a510*/  LEA.HI.X.SX32 R3, R33, R0, 0x1, P3 ;  /* 0x0000000021037211 */ /* 0x000fe400018f0eff */
[----:B------:R-:W5:Y:S01]  /*a520*/  LDL.LU R33, [R1+0x38] ;  /* 0x0000380001217983 */ /* 0x000f620000300800 */
[C---:B------:R-:W-:Y:S01]  /*a530*/  IMAD R19, R37.reuse, R79, RZ ;  /* 0x0000004f25137224 */ /* 0x040fe200078e02ff */
[----:B------:R-:W-:-:S04]  /*a540*/  ISETP.LT.AND P5, PT, R37, UR15, !P0 ;  /* 0x0000000f25007c0c */ /* 0x000fc8000c7a1270 */
[C---:B------:R-:W-:Y:S01]  /*a550*/  LEA R4, P6, R19.reuse, R78, 0x1 ;  /* 0x0000004e13047211 */ /* 0x040fe200078c08ff */
[----:B------:R1:W-:Y:S03]  /*a560*/  @P1 STG.E.U16 desc[UR20][R2.64], R23 ;  /* 0x0000001702001986 */ /* 0x0003e6000c101514 */
[----:B0-----:R-:W-:Y:S02]  /*a570*/  LEA.HI.X.SX32 R5, R19, R0, 0x1, P6 ;  /* 0x0000000013057211 */ /* 0x001fe400030f0eff */
[----:B-1----:R-:W-:-:S05]  /*a580*/  PRMT R3, R23, 0x7632, R3 ;  /* 0x0000763217037816 */ /* 0x002fca0000000003 */
[----:B------:R-:W-:Y:S01]  /*a590*/  @P5 STG.E.U16 desc[UR20][R4.64], R3 ;  /* 0x0000000304005986 */ /* 0x000fe2000c101514 */
[CC--:B--2---:R-:W-:Y:S01]  /*a5a0*/  IMAD R21, R36.reuse, R79.reuse, RZ ;  /* 0x0000004f24157224 */ /* 0x0c4fe200078e02ff */
[----:B------:R-:W-:Y:S02]  /*a5b0*/  ISETP.LT.AND P3, PT, R36, UR15, !P0 ;  /* 0x0000000f24007c0c */ /* 0x000fe4000c761270 */
[C---:B---3--:R-:W-:Y:S01]  /*a5c0*/  ISETP.LT.AND P6, PT, R32.reuse, UR15, !P0 ;  /* 0x0000000f20007c0c */ /* 0x048fe2000c7c1270 */
[-C--:B------:R-:W-:Y:S01]  /*a5d0*/  IMAD R19, R32, R79.reuse, RZ ;  /* 0x0000004f20137224 */ /* 0x080fe200078e02ff */
[C---:B------:R-:W-:Y:S01]  /*a5e0*/  LEA R6, P1, R21.reuse, R78, 0x1 ;  /* 0x0000004e15067211 */ /* 0x040fe200078208ff */
[----:B------:R-:W2:Y:S03]  /*a5f0*/  LDL.LU R32, [R1+0x34] ;  /* 0x0000340001207983 */ /* 0x000ea60000300800 */
[----:B------:R-:W-:Y:S01]  /*a600*/  LEA.HI.X.SX32 R7, R21, R0, 0x1, P1 ;  /* 0x0000000015077211 */ /* 0x000fe200008f0eff */
[----:B------:R-:W3:Y:S04]  /*a610*/  LDL.LU R35, [R1+0x30] ;  /* 0x0000300001237983 */ /* 0x000ee80000300800 */
[----:B------:R0:W-:Y:S01]  /*a620*/  @P3 STG.E.U16 desc[UR20][R6.64], R12 ;  /* 0x0000000c06003986 */ /* 0x0001e2000c101514 */
[C---:B----4-:R-:W-:Y:S01]  /*a630*/  IMAD R21, R34.reuse, R79, RZ ;  /* 0x0000004f22157224 */ /* 0x050fe200078e02ff */
[----:B------:R-:W-:-:S02]  /*a640*/  ISETP.LT.AND P1, PT, R34, UR15, !P0 ;  /* 0x0000000f22007c0c */ /* 0x000fc4000c721270 */
[-C--:B------:R-:W-:Y:S01]  /*a650*/  LEA R16, P5, R19, R78.reuse, 0x1 ;  /* 0x0000004e13107211 */ /* 0x080fe200078a08ff */
[----:B------:R-:W1:Y:S04]  /*a660*/  LDS.128 R4, [R80+UR9] ;  /* 0x0000000950047984 */ /* 0x000e680008000c00 */
[----:B0-----:R-:W4:Y:S04]  /*a670*/  LDL.LU R12, [R1+0x2c] ;  /* 0x00002c00010c7983 */ /* 0x001f280000300800 */
[----:B------:R-:W4:Y:S04]  /*a680*/  LDL.LU R37, [R1+0x28] ;  /* 0x0000280001257983 */ /* 0x000f280000300800 */
[----:B------:R-:W4:Y:S01]  /*a690*/  LDL.LU R34, [R1+0x24] ;  /* 0x0000240001227983 */ /* 0x000f220000300800 */
[----:B------:R-:W-:-:S02]  /*a6a0*/  LEA R2, P3, R21, R78, 0x1 ;  /* 0x0000004e15027211 */ /* 0x000fc400078608ff */
[-C--:B------:R-:W-:Y:S01]  /*a6b0*/  LEA.HI.X.SX32 R17, R19, R0.reuse, 0x1, P5 ;  /* 0x0000000013117211 */ /* 0x080fe200028f0eff */
[CC--:B-----5:R-:W-:Y:S01]  /*a6c0*/  IMAD R19, R20.reuse, R79.reuse, RZ ;  /* 0x0000004f14137224 */ /* 0x0e0fe200078e02ff */
[----:B------:R-:W-:Y:S01]  /*a6d0*/  ISETP.LT.AND P5, PT, R20, UR15, !P0 ;  /* 0x0000000f14007c0c */ /* 0x000fe2000c7a1270 */
[----:B------:R-:W5:Y:S01]  /*a6e0*/  LDL.LU R36, [R1+0x20] ;  /* 0x0000200001247983 */ /* 0x000f620000300800 */
[----:B------:R-:W-:Y:S01]  /*a6f0*/  LEA.HI.X.SX32 R3, R21, R0, 0x1, P3 ;  /* 0x0000000015037211 */ /* 0x000fe200018f0eff */
[C---:B------:R-:W-:Y:S01]  /*a700*/  IMAD R21, R18.reuse, R79, RZ ;  /* 0x0000004f12157224 */ /* 0x040fe200078e02ff */
[----:B------:R-:W-:Y:S01]  /*a710*/  ISETP.LT.AND P3, PT, R18, UR15, !P0 ;  /* 0x0000000f12007c0c */ /* 0x000fe2000c761270 */
[----:B------:R-:W-:Y:S01]  /*a720*/  @P6 STG.E.U16 desc[UR20][R16.64], R22 ;  /* 0x0000001610006986 */ /* 0x000fe2000c101514 */
[----:B------:R-:W-:-:S03]  /*a730*/  LEA R18, P6, R19, R78, 0x1 ;  /* 0x0000004e13127211 */ /* 0x000fc600078c08ff */
[----:B------:R0:W-:Y:S01]  /*a740*/  @P1 STG.E.U16 desc[UR20][R2.64], R13 ;  /* 0x0000000d02001986 */ /* 0x0001e2000c101514 */
[----:B------:R-:W-:Y:S02]  /*a750*/  LEA R20, P1, R21, R78, 0x1 ;  /* 0x0000004e15147211 */ /* 0x000fe400078208ff */
[-C--:B------:R-:W-:Y:S01]  /*a760*/  LEA.HI.X.SX32 R19, R19, R0.reuse, 0x1, P6 ;  /* 0x0000000013137211 */ /* 0x080fe200030f0eff */
[----:B------:R-:W1:Y:S01]  /*a770*/  LDS.128 R80, [R80+UR9+0x800] ;  /* 0x0008000950507984 */ /* 0x000e620008000c00 */
[----:B------:R-:W-:Y:S02]  /*a780*/  LEA.HI.X.SX32 R21, R21, R0, 0x1, P1 ;  /* 0x0000000015157211 */ /* 0x000fe400008f0eff */
[----:B0-----:R-:W-:-:S05]  /*a790*/  PRMT R3, R13, 0x7632, R3 ;  /* 0x000076320d037816 */ /* 0x001fca0000000003 */
[----:B------:R0:W-:Y:S04]  /*a7a0*/  @P5 STG.E.U16 desc[UR20][R18.64], R3 ;  /* 0x0000000312005986 */ /* 0x0001e8000c101514 */
[----:B------:R0:W-:Y:S01]  /*a7b0*/  @P3 STG.E.U16 desc[UR20][R20.64], R14 ;  /* 0x0000000e14003986 */ /* 0x0001e2000c101514 */
[----:B------:R-:W-:Y:S01]  /*a7c0*/  PRMT R22, R14, 0x7632, R22 ;  /* 0x000076320e167816 */ /* 0x000fe20000000016 */
[C---:B------:R-:W-:Y:S01]  /*a7d0*/  IMAD R23, R33.reuse, R79, RZ ;  /* 0x0000004f21177224 */ /* 0x040fe200078e02ff */
[----:B------:R-:W-:-:S04]  /*a7e0*/  ISETP.LT.AND P6, PT, R33, UR15, !P0 ;  /* 0x0000000f21007c0c */ /* 0x000fc8000c7c1270 */
[----:B------:R-:W-:-:S04]  /*a7f0*/  LEA R16, P5, R23, R78, 0x1 ;  /* 0x0000004e17107211 */ /* 0x000fc800078a08ff */
[----:B------:R-:W-:-:S05]  /*a800*/  LEA.HI.X.SX32 R17, R23, R0, 0x1, P5 ;  /* 0x0000000017117211 */ /* 0x000fca00028f0eff */
[----:B------:R0:W-:Y:S01]  /*a810*/  @P6 STG.E.U16 desc[UR20][R16.64], R22 ;  /* 0x0000001610006986 */ /* 0x0001e2000c101514 */
[CC--:B--2---:R-:W-:Y:S01]  /*a820*/  IMAD R33, R32.reuse, R79.reuse, RZ ;  /* 0x0000004f20217224 */ /* 0x0c4fe200078e02ff */
[----:B------:R-:W-:Y:S02]  /*a830*/  ISETP.LT.AND P1, PT, R32, UR15, !P0 ;  /* 0x0000000f20007c0c */ /* 0x000fe4000c721270 */
[----:B------:R-:W2:Y:S02]  /*a840*/  LDL.LU R32, [R1+0x1c] ;  /* 0x00001c0001207983 */ /* 0x000ea40000300800 */
[----:B------:R-:W-:Y:S01]  /*a850*/  LEA R2, P3, R33, R78, 0x1 ;  /* 0x0000004e21027211 */ /* 0x000fe200078608ff */
[CC--:B---3--:R-:W-:Y:S01]  /*a860*/  IMAD R13, R35.reuse, R79.reuse, RZ ;  /* 0x0000004f230d7224 */ /* 0x0c8fe200078e02ff */
[----:B------:R-:W-:Y:S02]  /*a870*/  ISETP.LT.AND P5, PT, R35, UR15, !P0 ;  /* 0x0000000f23007c0c */ /* 0x000fe4000c7a1270 */
[----:B0-----:R-:W-:Y:S01]  /*a880*/  LEA.HI.X.SX32 R3, R33, R0, 0x1, P3 ;  /* 0x0000000021037211 */ /* 0x001fe200018f0eff */
[----:B------:R-:W3:Y:S04]  /*a890*/  LDL.LU R35, [R1+0x18] ;  /* 0x0000180001237983 */ /* 0x000ee80000300800 */
[----:B------:R-:W3:Y:S01]  /*a8a0*/  LDL.LU R20, [R1+0x14] ;  /* 0x0000140001147983 */ /* 0x000ee20000300800 */
[----:B----4-:R-:W-:-:S03]  /*a8b0*/  IMAD R19, R12, R79, RZ ;  /* 0x0000004f0c137224 */ /* 0x010fc600078e02ff */
[----:B------:R0:W-:Y:S02]  /*a8c0*/  @P1 STG.E.U16 desc[UR20][R2.64], R15 ;  /* 0x0000000f02001986 */ /* 0x0001e4000c101514 */
[----:B------:R-:W-:Y:S01]  /*a8d0*/  LEA R18, P1, R19, R78, 0x1 ;  /* 0x0000004e13127211 */ /* 0x000fe200078208ff */
[----:B------:R-:W-:-:S03]  /*a8e0*/  IMAD R23, R34, R79, RZ ;  /* 0x0000004f22177224 */ /* 0x000fc600078e02ff */
[----:B------:R-:W-:Y:S02]  /*a8f0*/  LEA.HI.X.SX32 R19, R19, R0, 0x1, P1 ;  /* 0x0000000013137211 */ /* 0x000fe400008f0eff */
[----:B------:R-:W-:Y:S02]  /*a900*/  ISETP.LT.AND P1, PT, R34, UR15, !P0 ;  /* 0x0000000f22007c0c */ /* 0x000fe4000c721270 */
[----:B------:R-:W4:Y:S04]  /*a910*/  LDL.LU R34, [R1+0x10] ;  /* 0x0000100001227983 */ /* 0x000f280000300800 */
[----:B------:R-:W4:Y:S01]  /*a920*/  LDL.LU R22, [R1+0xc] ;  /* 0x00000c0001167983 */ /* 0x000f220000300800 */
[----:B------:R-:W-:Y:S02]  /*a930*/  ISETP.LT.AND P3, PT, R12, UR15, !P0 ;  /* 0x0000000f0c007c0c */ /* 0x000fe4000c761270 */
[----:B------:R-:W-:Y:S01]  /*a940*/  LEA R12, P6, R13, R78, 0x1 ;  /* 0x0000004e0d0c7211 */ /* 0x000fe200078c08ff */
[----:B------:R-:W-:Y:S01]  /*a950*/  IMAD R21, R37, R79, RZ ;  /* 0x0000004f25157224 */ /* 0x000fe200078e02ff */
[----:B0-----:R-:W-:Y:S01]  /*a960*/  PRMT R3, R15, 0x7632, R3 ;  /* 0x000076320f037816 */ /* 0x001fe20000000003 */
[----:B------:R-:W4:Y:S01]  /*a970*/  LDL.LU R33, [R1+0x100] ;  /* 0x0001000001217983 */ /* 0x000f220000300800 */
[----:B------:R-:W-:-:S02]  /*a980*/  LEA.HI.X.SX32 R13, R13, R0, 0x1, P6 ;  /* 0x000000000d0d7211 */ /* 0x000fc400030f0eff */
[----:B------:R-:W-:-:S03]  /*a990*/  ISETP.LT.AND P6, PT, R37, UR15, !P0 ;  /* 0x0000000f25007c0c */ /* 0x000fc6000c7c1270 */
[----:B------:R0:W-:Y:S01]  /*a9a0*/  @P5 STG.E.U16 desc[UR20][R12.64], R3 ;  /* 0x000000030c005986 */ /* 0x0001e2000c101514 */
[----:B------:R-:W-:-:S03]  /*a9b0*/  LEA R16, P5, R21, R78, 0x1 ;  /* 0x0000004e15107211 */ /* 0x000fc600078a08ff */
[----:B-1----:R-:W-:Y:S01]  /*a9c0*/  @P3 STG.E.U16 desc[UR20][R18.64], R4 ;  /* 0x0000000412003986 */ /* 0x002fe2000c101514 */
[----:B------:R-:W-:Y:S01]  /*a9d0*/  LEA R2, P3, R23, R78, 0x1 ;  /* 0x0000004e17027211 */ /* 0x000fe200078608ff */
[C---:B-----5:R-:W-:Y:S01]  /*a9e0*/  IMAD R15, R36.reuse, R79, RZ ;  /* 0x0000004f240f7224 */ /* 0x060fe200078e02ff */
[-C--:B------:R-:W-:Y:S02]  /*a9f0*/  LEA.HI.X.SX32 R17, R21, R0.reuse, 0x1, P5 ;  /* 0x0000000015117211 */ /* 0x080fe400028f0eff */
[----:B------:R-:W-:Y:S02]  /*aa00*/  ISETP.LT.AND P5, PT, R36, UR15, !P0 ;  /* 0x0000000f24007c0c */ /* 0x000fe4000c7a1270 */
[----:B0-----:R-:W-:Y:S02]  /*aa10*/  PRMT R13, R4, 0x7632, R13 ;  /* 0x00007632040d7816 */ /* 0x001fe4000000000d */
[----:B------:R-:W-:-:S03]  /*aa20*/  LEA.HI.X.SX32 R3, R23, R0, 0x1, P3 ;  /* 0x0000000017037211 */ /* 0x000fc600018f0eff */
[----:B------:R0:W-:Y:S01]  /*aa30*/  @P6 STG.E.U16 desc[UR20][R16.64], R13 ;  /* 0x0000000d10006986 */ /* 0x0001e2000c101514 */
[----:B------:R-:W-:-:S03]  /*aa40*/  LEA R12, P6, R15, R78, 0x1 ;  /* 0x0000004e0f0c7211 */ /* 0x000fc600078c08ff */
[----:B------:R1:W-:Y:S01]  /*aa50*/  @P1 STG.E.U16 desc[UR20][R2.64], R5 ;  /* 0x0000000502001986 */ /* 0x0003e2000c101514 */
[----:B0-----:R-:W-:Y:S02]  /*aa60*/  LEA.HI.X.SX32 R13, R15, R0, 0x1, P6 ;  /* 0x000000000f0d7211 */ /* 0x001fe400030f0eff */
[----:B-1----:R-:W-:-:S05]  /*aa70*/  PRMT R3, R5, 0x7632, R3 ;  /* 0x0000763205037816 */ /* 0x002fca0000000003 */
[----:B------:R0:W-:Y:S01]  /*aa80*/  @P5 STG.E.U16 desc[UR20][R12.64], R3 ;  /* 0x000000030c005986 */ /* 0x0001e2000c101514 */
[----:B------:R-:W-:Y:S01]  /*aa90*/  PRMT R18, R6, 0x7632, R18 ;  /* 0x0000763206127816 */ /* 0x000fe20000000012 */
[CC--:B--2---:R-:W-:Y:S01]  /*aaa0*/  IMAD R21, R32.reuse, R79.reuse, RZ ;  /* 0x0000004f20157224 */ /* 0x0c4fe200078e02ff */
[----:B------:R-:W-:Y:S02]  /*aab0*/  ISETP.LT.AND P3, PT, R32, UR15, !P0 ;  /* 0x0000000f20007c0c */ /* 0x000fe4000c761270 */
[----:B------:R-:W2:Y:S02]  /*aac0*/  LDL.LU R32, [R1+0xfc] ;  /* 0x0000fc0001207983 */ /* 0x000ea40000300800 */
[----:B------:R-:W-:Y:S01]  /*aad0*/  LEA R14, P1, R21, R78, 0x1 ;  /* 0x0000004e150e7211 */ /* 0x000fe200078208ff */
[CC--:B---3--:R-:W-:Y:S01]  /*aae0*/  IMAD R19, R35.reuse, R79.reuse, RZ ;  /* 0x0000004f23137224 */ /* 0x0c8fe200078e02ff */
[----:B------:R-:W-:Y:S01]  /*aaf0*/  ISETP.LT.AND P6, PT, R35, UR15, !P0 ;  /* 0x0000000f23007c0c */ /* 0x000fe2000c7c1270 */
[----:B------:R-:W3:Y:S01]  /*ab00*/  LDL.LU R23, [R1+0xf8] ;  /* 0x0000f80001177983 */ /* 0x000ee20000300800 */
[----:B------:R-:W-:Y:S01]  /*ab10*/  LEA.HI.X.SX32 R15, R21, R0, 0x1, P1 ;  /* 0x00000000150f7211 */ /* 0x000fe200008f0eff */
[----:B------:R-:W-:Y:S01]  /*ab20*/  IMAD R21, R20, R79, RZ ;  /* 0x0000004f14157224 */ /* 0x000fe200078e02ff */
[----:B------:R-:W-:-:S03]  /*ab30*/  LEA R16, P5, R19, R78, 0x1 ;  /* 0x0000004e13107211 */ /* 0x000fc600078a08ff */
[----:B------:R-:W-:Y:S01]  /*ab40*/  @P3 STG.E.U16 desc[UR20][R14.64], R6 ;  /* 0x000000060e003986 */ /* 0x000fe2000c101514 */
[----:B------:R-:W-:Y:S02]  /*ab50*/  LEA R2, P3, R21, R78, 0x1 ;  /* 0x0000004e15027211 */ /* 0x000fe400078608ff */
[-C--:B------:R-:W-:Y:S02]  /*ab60*/  LEA.HI.X.SX32 R17, R19, R0.reuse, 0x1, P5 ;  /* 0x0000000013117211 */ /* 0x080fe400028f0eff */
[----:B------:R-:W-:Y:S02]  /*ab70*/  ISETP.LT.AND P1, PT, R20, UR15, !P0 ;  /* 0x0000000f14007c0c */ /* 0x000fe4000c721270 */
[----:B------:R-:W5:Y:S01]  /*ab80*/  LDL.LU R20, [R1+0xf4] ;  /* 0x0000f40001147983 */ /* 0x000f620000300800 */
[----:B0-----:R-:W-:-:S03]  /*ab90*/  LEA.HI.X.SX32 R3, R21, R0, 0x1, P3 ;  /* 0x0000000015037211 */ /* 0x001fc600018f0eff */
[----:B------:R0:W-:Y:S01]  /*aba0*/  @P6 STG.E.U16 desc[UR20][R16.64], R18 ;  /* 0x0000001210006986 */ /* 0x0001e2000c101514 */
[CC--:B----4-:R-:W-:Y:S01]  /*abb0*/  IMAD R13, R22.reuse, R79.reuse, RZ ;  /* 0x0000004f160d7224 */ /* 0x0d0fe200078e02ff */
[----:B------:R-:W-:Y:S02]  /*abc0*/  ISETP.LT.AND P3, PT, R22, UR15, !P0 ;  /* 0x0000000f16007c0c */ /* 0x000fe4000c761270 */
[----:B------:R-:W4:Y:S04]  /*abd0*/  LDL.LU R22, [R1+0xf0] ;  /* 0x0000f00001167983 */ /* 0x000f280000300800 */
[----:B0-----:R-:W2:Y:S01]  /*abe0*/  LDL.LU R16, [R1+0xec] ;  /* 0x0000ec0001107983 */ /* 0x001ea20000300800 */
[C---:B------:R-:W-:Y:S01]  /*abf0*/  IMAD R5, R34.reuse, R79, RZ ;  /* 0x0000004f22057224 */ /* 0x040fe200078e02ff */
[----:B------:R-:W-:-:S02]  /*ac00*/  ISETP.LT.AND P5, PT, R34, UR15, !P0 ;  /* 0x0000000f22007c0c */ /* 0x000fc4000c7a1270 */
[----:B------:R0:W-:Y:S02]  /*ac10*/  @P1 STG.E.U16 desc[UR20][R2.64], R7 ;  /* 0x0000000702001986 */ /* 0x0001e4000c101514 */
[----:B------:R-:W-:Y:S01]  /*ac20*/  LEA R4, P6, R5, R78, 0x1 ;  /* 0x0000004e05047211 */ /* 0x000fe200078c08ff */
[----:B------:R-:W-:Y:S01]  /*ac30*/  IMAD R15, R79, 0x2, R13 ;  /* 0x000000024f0f7824 */ /* 0x000fe200078e020d */
[----:B------:R-:W3:Y:S02]  /*ac40*/  LDL.LU R21, [R1+0xe8] ;  /* 0x0000e80001157983 */ /* 0x000ee40000300800 */
[----:B------:R-:W-:Y:S02]  /*ac50*/  LEA.HI.X.SX32 R5, R5, R0, 0x1, P6 ;  /* 0x0000000005057211 */ /* 0x000fe400030f0eff */
[----:B0-----:R-:W-:Y:S01]  /*ac60*/  PRMT R3, R7, 0x7632, R3 ;  /* 0x0000763207037816 */ /* 0x001fe20000000003 */
[----:B------:R-:W-:Y:S01]  /*ac70*/  IMAD R17, R79, 0x2, R15 ;  /* 0x000000024f117824 */ /* 0x000fe200078e020f */
[-C--:B------:R-:W-:Y:S01]  /*ac80*/  LEA R12, P1, R13, R78.reuse, 0x1 ;  /* 0x0000004e0d0c7211 */ /* 0x080fe200078208ff */
[----:B------:R-:W4:Y:S04]  /*ac90*/  LDL.LU R19, [R1+0xe4] ;  /* 0x0000e40001137983 */ /* 0x000f280000300800 */
[----:B------:R0:W-:Y:S01]  /*aca0*/  @P5 STG.E.U16 desc[UR20][R4.64], R3 ;  /* 0x0000000304005986 */ /* 0x0001e2000c101514 */
[----:B------:R-:W-:Y:S01]  /*acb0*/  LEA R14, P5, R15, R78, 0x1 ;  /* 0x0000004e0f0e7211 */ /* 0x000fe200078a08ff */
[----:B------:R-:W-:-:S03]  /*acc0*/  IMAD R7, R79, 0x2, R17 ;  /* 0x000000024f077824 */ /* 0x000fc600078e0211 */
[----:B------:R-:W-:Y:S02]  /*acd0*/  LEA.HI.X.SX32 R15, R15, R0, 0x1, P5 ;  /* 0x000000000f0f7211 */ /* 0x000fe400028f0eff */
[----:B------:R-:W-:Y:S02]  /*ace0*/  LEA R2, P5, R17, R78, 0x1 ;  /* 0x0000004e11027211 */ /* 0x000fe400078a08ff */
[-C--:B------:R-:W-:Y:S02]  /*acf0*/  LEA.HI.X.SX32 R13, R13, R0.reuse, 0x1, P1 ;  /* 0x000000000d0d7211 */ /* 0x080fe400008f0eff */
[----:B0-----:R-:W-:Y:S02]  /*ad00*/  PRMT R5, R24, 0x7632, R5 ;  /* 0x0000763218057816 */ /* 0x001fe40000000005 */
[----:B------:R-:W-:Y:S01]  /*ad10*/  LEA.HI.X.SX32 R3, R17, R0, 0x1, P5 ;  /* 0x0000000011037211 */ /* 0x000fe200028f0eff */
[----:B------:R-:W-:Y:S01]  /*ad20*/  IMAD R17, R79, 0x2, R7 ;  /* 0x000000024f117824 */ /* 0x000fe200078e0207 */
[C---:B------:R-:W-:Y:S01]  /*ad30*/  LEA R4, P5, R7.reuse, R78, 0x1 ;  /* 0x0000004e07047211 */ /* 0x040fe200078a08ff */
[----:B------:R-:W-:Y:S04]  /*ad40*/  @P3 STG.E.U16 desc[UR20][R12.64], R24 ;  /* 0x000000180c003986 */ /* 0x000fe8000c101514 */
[----:B------:R0:W-:Y:S02]  /*ad50*/  @P4 STG.E.U16 desc[UR20][R14.64], R5 ;  /* 0x000000050e004986 */ /* 0x0001e4000c101514 */
[----:B0-----:R-:W-:-:S02]  /*ad60*/  LEA.HI.X.SX32 R5, R7, R0, 0x1, P5 ;  /* 0x0000000007057211 */ /* 0x001fc400028f0eff */
[----:B------:R-:W-:-:S04]  /*ad70*/  LEA R6, P5, R17, R78, 0x1 ;  /* 0x0000004e11067211 */ /* 0x000fc800078a08ff */
[----:B------:R-:W-:Y:S02]  /*ad80*/  LEA.HI.X.SX32 R7, R17, R0, 0x1, P5 ;  /* 0x0000000011077211 */ /* 0x000fe400028f0eff */
[----:B-----5:R-:W-:Y:S02]  /*ad90*/  ISETP.LT.AND P4, PT, R20, UR15, !P0 ;  /* 0x0000000f14007c0c */ /* 0x020fe4000c781270 */
[----:B------:R-:W5:Y:S04]  /*ada0*/  LDL.LU R20, [R1+0xe0] ;  /* 0x0000e00001147983 */ /* 0x000f680000300800 */
[----:B------:R-:W5:Y:S01]  /*adb0*/  LDL.LU R18, [R1+0xdc] ;  /* 0x0000dc0001127983 */ /* 0x000f620000300800 */
[----:B--2---:R-:W-:-:S03]  /*adc0*/  ISETP.LT.AND P5, PT, R16, UR15, !P0 ;  /* 0x0000000f10007c0c */ /* 0x004fc6000c7a1270 */
[----:B------:R-:W2:Y:S04]  /*add0*/  LDL.LU R16, [R1+0xd8] ;  /* 0x0000d80001107983 */ /* 0x000ea80000300800 */
[----:B------:R-:W2:Y:S01]  /*ade0*/  LDL.LU R14, [R1+0xd4] ;  /* 0x0000d400010e7983 */ /* 0x000ea20000300800 */
[----:B------:R-:W-:Y:S01]  /*adf0*/  ISETP.LT.AND P6, PT, R33, UR15, !P0 ;  /* 0x0000000f21007c0c */ /* 0x000fe2000c7c1270 */
[C---:B------:R-:W-:Y:S02]  /*ae00*/  IMAD R13, R79.reuse, 0x2, R17 ;  /* 0x000000024f0d7824 */ /* 0x040fe400078e0211 */
[----:B------:R0:W-:Y:S01]  /*ae10*/  @P2 STG.E.U16 desc[UR20][R2.64], R25 ;  /* 0x0000001902002986 */ /* 0x0001e2000c101514 */
[----:B------:R-:W-:Y:S01]  /*ae20*/  ISETP.LT.AND P1, PT, R32, UR15, !P0 ;  /* 0x0000000f20007c0c */ /* 0x000fe2000c721270 */
[----:B------:R-:W-:Y:S01]  /*ae30*/  IMAD R15, R79, 0x2, R13 ;  /* 0x000000024f0f7824 */ /* 0x000fe200078e020d */
[----:B---3--:R-:W-:-:S02]  /*ae40*/  ISETP.LT.AND P3, PT, R23, UR15, !P0 ;  /* 0x0000000f17007c0c */ /* 0x008fc4000c761270 */
[----:B0-----:R-:W-:-:S05]  /*ae50*/  PRMT R3, R25, 0x7632, R3 ;  /* 0x0000763219037816 */ /* 0x001fca0000000003 */
[----:B------:R0:W-:Y:S01]  /*ae60*/  @P6 STG.E.U16 desc[UR20][R4.64], R3 ;  /* 0x0000000304006986 */ /* 0x0001e2000c101514 */
[----:B------:R-:W-:Y:S01]  /*ae70*/  LEA R12, P6, R13, R78, 0x1 ;  /* 0x0000004e0d0c7211 */ /* 0x000fe200078c08ff */
[----:B------:R-:W-:-:S03]  /*ae80*/  IMAD R17, R79, 0x2, R15 ;  /* 0x000000024f117824 */ /* 0x000fc600078e020f */
[----:B------:R-:W-:Y:S02]  /*ae90*/  LEA.HI.X.SX32 R13, R13, R0, 0x1, P6 ;  /* 0x000000000d0d7211 */ /* 0x000fe400030f0eff */
[C---:B------:R-:W-:Y:S02]  /*aea0*/  LEA R2, P6, R15.reuse, R78, 0x1 ;  /* 0x0000004e0f027211 */ /* 0x040fe400078c08ff */
[----:B----4-:R-:W-:Y:S02]  /*aeb0*/  ISETP.LT.AND P2, PT, R22, UR15, !P0 ;  /* 0x0000000f16007c0c */ /* 0x010fe4000c741270 */
[----:B0-----:R-:W-:Y:S02]  /*aec0*/  PRMT R5, R26, 0x7632, R5 ;  /* 0x000076321a057816 */ /* 0x001fe40000000005 */
[----:B------:R-:W-:Y:S01]  /*aed0*/  LEA.HI.X.SX32 R3, R15, R0, 0x1, P6 ;  /* 0x000000000f037211 */ /* 0x000fe200030f0eff */
[----:B------:R-:W-:Y:S01]  /*aee0*/  IMAD R15, R79, 0x2, R17 ;  /* 0x000000024f0f7824 */ /* 0x000fe200078e0211 */
[----:B------:R-:W-:Y:S01]  /*aef0*/  LEA R4, P6, R17, R78, 0x1 ;  /* 0x0000004e11047211 */ /* 0x000fe200078c08ff */
[----:B------:R-:W-:Y:S01]  /*af00*/  @P1 STG.E.U16 desc[UR20][R6.64], R26 ;  /* 0x0000001a06001986 */ /* 0x000fe2000c101514 */
[----:B------:R-:W-:-:S03]  /*af10*/  ISETP.LT.AND P1, PT, R21, UR15, !P0 ;  /* 0x0000000f15007c0c */ /* 0x000fc6000c721270 */
[----:B------:R0:W-:Y:S01]  /*af20*/  @P3 STG.E.U16 desc[UR20][R12.64], R5 ;  /* 0x000000050c003986 */ /* 0x0001e2000c101514 */
[----:B------:R-:W-:-:S03]  /*af30*/  ISETP.LT.AND P3, PT, R19, UR15, !P0 ;  /* 0x0000000f13007c0c */ /* 0x000fc6000c761270 */
[----:B------:R-:W3:Y:S04]  /*af40*/  LDL.LU R21, [R1+0xd0] ;  /* 0x0000d00001157983 */ /* 0x000ee80000300800 */
[----:B------:R-:W4:Y:S01]  /*af50*/  LDL.LU R19, [R1+0xcc] ;  /* 0x0000cc0001137983 */ /* 0x000f220000300800 */
[----:B0-----:R-:W-:Y:S01]  /*af60*/  LEA.HI.X.SX32 R5, R17, R0, 0x1, P6 ;  /* 0x0000000011057211 */ /* 0x001fe200030f0eff */
[----:B------:R-:W-:Y:S01]  /*af70*/  IMAD R17, R79, 0x2, R15 ;  /* 0x000000024f117824 */ /* 0x000fe200078e020f */
[----:B------:R-:W-:Y:S02]  /*af80*/  LEA R6, P6, R15, R78, 0x1 ;  /* 0x0000004e0f067211 */ /* 0x000fe400078c08ff */
[----:B------:R-:W-:Y:S02]  /*af90*/  PRMT R13, R27, 0x7632, R13 ;  /* 0x000076321b0d7816 */ /* 0x000fe4000000000d */
[----:B------:R-:W-:-:S02]  /*afa0*/  LEA.HI.X.SX32 R7, R15, R0, 0x1, P6 ;  /* 0x000000000f077211 */ /* 0x000fc400030f0eff */
[C---:B------:R-:W-:Y:S01]  /*afb0*/  LEA R12, P6, R17.reuse, R78, 0x1 ;  /* 0x0000004e110c7211 */ /* 0x040fe200078c08ff */
[----:B------:R-:W-:Y:S04]  /*afc0*/  @P4 STG.E.U16 desc[UR20][R2.64], R27 ;  /* 0x0000001b02004986 */ /* 0x000fe8000c101514 */
[----:B------:R0:W-:Y:S04]  /*afd0*/  @P2 STG.E.U16 desc[UR20][R4.64], R13 ;  /* 0x0000000d04002986 */ /* 0x0001e8000c101514 */
[----:B------:R-:W-:Y:S01]  /*afe0*/  @P5 STG.E.U16 desc[UR20][R6.64], R8 ;  /* 0x0000000806005986 */ /* 0x000fe2000c101514 */
[----:B0-----:R-:W-:-:S02]  /*aff0*/  LEA.HI.X.SX32 R13, R17, R0, 0x1, P6 ;  /* 0x00000000110d7211 */ /* 0x001fc400030f0eff */
[----:B------:R-:W-:-:S05]  /*b000*/  PRMT R5, R8, 0x7632, R5 ;  /* 0x0000763208057816 */ /* 0x000fca0000000005 */
[----:B------:R0:W-:Y:S01]  /*b010*/  @P1 STG.E.U16 desc[UR20][R12.64], R5 ;  /* 0x000000050c001986 */ /* 0x0001e2000c101514 */
[----:B-----5:R-:W-:Y:S02]  /*b020*/  ISETP.LT.AND P4, PT, R20, UR15, !P0 ;  /* 0x0000000f14007c0c */ /* 0x020fe4000c781270 */
[----:B------:R-:W-:Y:S02]  /*b030*/  ISETP.LT.AND P2, PT, R18, UR15, !P0 ;  /* 0x0000000f12007c0c */ /* 0x000fe4000c741270 */
[----:B------:R-:W5:Y:S04]  /*b040*/  LDL.LU R18, [R1+0xc0] ;  /* 0x0000c00001127983 */ /* 0x000f680000300800 */
[----:B------:R-:W5:Y:S01]  /*b050*/  LDL.LU R20, [R1+0xbc] ;  /* 0x0000bc0001147983 */ /* 0x000f620000300800 */
[----:B--2---:R-:W-:-:S03]  /*b060*/  ISETP.LT.AND P5, PT, R16, UR15, !P0 ;  /* 0x0000000f10007c0c */ /* 0x004fc6000c7a1270 */
[----:B------:R-:W2:Y:S01]  /*b070*/  LDL.LU R16, [R1+0xb8] ;  /* 0x0000b80001107983 */ /* 0x000ea20000300800 */
[----:B------:R-:W-:-:S03]  /*b080*/  ISETP.LT.AND P1, PT, R14, UR15, !P0 ;  /* 0x0000000f0e007c0c */ /* 0x000fc6000c721270 */
[----:B------:R-:W2:Y:S01]  /*b090*/  LDL.LU R14, [R1+0xb4] ;  /* 0x0000b400010e7983 */ /* 0x000ea20000300800 */
[----:B------:R-:W-:-:S04]  /*b0a0*/  IMAD R15, R79, 0x2, R17 ;  /* 0x000000024f0f7824 */ /* 0x000fc800078e0211 */
[----:B------:R-:W-:Y:S01]  /*b0b0*/  IMAD R17, R79, 0x2, R15 ;  /* 0x000000024f117824 */ /* 0x000fe200078e020f */
[----:B------:R-:W-:-:S04]  /*b0c0*/  LEA R2, P6, R15, R78, 0x1 ;  /* 0x0000004e0f027211 */ /* 0x000fc800078c08ff */
[----:B------:R-:W-:Y:S01]  /*b0d0*/  LEA.HI.X.SX32 R3, R15, R0, 0x1, P6 ;  /* 0x000000000f037211 */ /* 0x000fe200030f0eff */
[----:B------:R-:W-:Y:S01]  /*b0e0*/  IMAD R15, R79, 0x2, R17 ;  /* 0x000000024f0f7824 */ /* 0x000fe200078e0211 */
[----:B------:R-:W-:-:S04]  /*b0f0*/  LEA R4, P6, R17, R78, 0x1 ;  /* 0x0000004e11047211 */ /* 0x000fc800078c08ff */
[----:B0-----:R-:W-:Y:S01]  /*b100*/  LEA.HI.X.SX32 R5, R17, R0, 0x1, P6 ;  /* 0x0000000011057211 */ /* 0x001fe200030f0eff */
[----:B------:R-:W-:Y:S01]  /*b110*/  IMAD R17, R79, 0x2, R15 ;  /* 0x000000024f117824 */ /* 0x000fe200078e020f */
[----:B------:R-:W-:Y:S01]  /*b120*/  LEA R6, P6, R15, R78, 0x1 ;  /* 0x0000004e0f067211 */ /* 0x000fe200078c08ff */
[----:B------:R0:W-:Y:S01]  /*b130*/  @P3 STG.E.U16 desc[UR20][R2.64], R9 ;  /* 0x0000000902003986 */ /* 0x0001e2000c101514 */
[----:B------:R-:W-:Y:S02]  /*b140*/  PRMT R8, R9, 0x7632, R8 ;  /* 0x0000763209087816 */ /* 0x000fe40000000008 */
[----:B------:R-:W-:Y:S02]  /*b150*/  LEA.HI.X.SX32 R7, R15, R0, 0x1, P6 ;  /* 0x000000000f077211 */ /* 0x000fe400030f0eff */
[----:B------:R-:W-:Y:S01]  /*b160*/  LEA R12, P6, R17, R78, 0x1 ;  /* 0x0000004e110c7211 */ /* 0x000fe200078c08ff */
[----:B------:R1:W-:Y:S01]  /*b170*/  @P4 STG.E.U16 desc[UR20][R4.64], R8 ;  /* 0x0000000804004986 */ /* 0x0003e2000c101514 */
[----:B0-----:R-:W-:-:S02]  /*b180*/  IMAD R3, R79, 0x2, R17 ;  /* 0x000000024f037824 */ /* 0x001fc400078e0211 */
[----:B------:R-:W-:Y:S02]  /*b190*/  LEA.HI.X.SX32 R13, R17, R0, 0x1, P6 ;  /* 0x00000000110d7211 */ /* 0x000fe400030f0eff */
[----:B------:R-:W-:Y:S01]  /*b1a0*/  IMAD R9, R79, 0x2, R3 ;  /* 0x000000024f097824 */ /* 0x000fe200078e0203 */
[C---:B------:R-:W-:Y:S02]  /*b1b0*/  LEA R2, P6, R3.reuse, R78, 0x1 ;  /* 0x0000004e03027211 */ /* 0x040fe400078c08ff */
[----:B-1----:R-:W-:Y:S02]  /*b1c0*/  PRMT R5, R10, 0x7632, R5 ;  /* 0x000076320a057816 */ /* 0x002fe40000000005 */
[----:B------:R-:W-:Y:S02]  /*b1d0*/  LEA.HI.X.SX32 R3, R3, R0, 0x1, P6 ;  /* 0x0000000003037211 */ /* 0x000fe400030f0eff */
[----:B---3--:R-:W-:Y:S02]  /*b1e0*/  ISETP.LT.AND P3, PT, R21, UR15, !P0 ;  /* 0x0000000f15007c0c */ /* 0x008fe4000c761270 */
[----:B----4-:R-:W-:-:S02]  /*b1f0*/  ISETP.LT.AND P4, PT, R19, UR15, !P0 ;  /* 0x0000000f13007c0c */ /* 0x010fc4000c781270 */
[----:B------:R-:W3:Y:S01]  /*b200*/  LDL.LU R19, [R1+0xb0] ;  /* 0x0000b00001137983 */ /* 0x000ee20000300800 */
[----:B------:R-:W-:-:S03]  /*b210*/  LEA R4, P6, R9, R78, 0x1 ;  /* 0x0000004e09047211 */ /* 0x000fc600078c08ff */
[----:B------:R0:W-:Y:S04]  /*b220*/  @P2 STG.E.U16 desc[UR20][R6.64], R10 ;  /* 0x0000000a06002986 */ /* 0x0001e8000c101514 */
[----:B------:R1:W-:Y:S04]  /*b230*/  @P5 STG.E.U16 desc[UR20][R12.64], R5 ;  /* 0x000000050c005986 */ /* 0x0003e8000c101514 */
[----:B------:R-:W-:Y:S01]  /*b240*/  @P1 STG.E.U16 desc[UR20][R2.64], R11 ;  /* 0x0000000b02001986 */ /* 0x000fe2000c101514 */
[----:B0-----:R-:W-:Y:S02]  /*b250*/  PRMT R10, R11, 0x7632, R10 ;  /* 0x000076320b0a7816 */ /* 0x001fe4000000000a */
[----:B-1----:R-:W-:-:S05]  /*b260*/  LEA.HI.X.SX32 R5, R9, R0, 0x1, P6 ;  /* 0x0000000009057211 */ /* 0x002fca00030f0eff */
[----:B------:R0:W-:Y:S01]  /*b270*/  @P3 STG.E.U16 desc[UR20][R4.64], R10 ;  /* 0x0000000a04003986 */ /* 0x0001e2000c101514 */
[----:B-----5:R-:W-:-:S03]  /*b280*/  ISETP.LT.AND P2, PT, R18, UR15, !P0 ;  /* 0x0000000f12007c0c */ /* 0x020fc6000c741270 */
[----:B------:R-:W4:Y:S04]  /*b290*/  LDL.LU R18, [R1+0xac] ;  /* 0x0000ac0001127983 */ /* 0x000f280000300800 */
[----:B------:R-:W5:Y:S01]  /*b2a0*/  LDL.LU R17, [R1+0xa8] ;  /* 0x0000a80001117983 */ /* 0x000f620000300800 */
[----:B--2---:R-:W-:-:S03]  /*b2b0*/  ISETP.LT.AND P1, PT, R16, UR15, !P0 ;  /* 0x0000000f10007c0c */ /* 0x004fc6000c721270 */
[----:B------:R-:W2:Y:S01]  /*b2c0*/  LDL.LU R16, [R1+0xa4] ;  /* 0x0000a40001107983 */ /* 0x000ea20000300800 */
[----:B------:R-:W-:-:S03]  /*b2d0*/  ISETP.LT.AND P3, PT, R14, UR15, !P0 ;  /* 0x0000000f0e007c0c */ /* 0x000fc6000c761270 */
[----:B------:R-:W5:Y:S04]  /*b2e0*/  LDL.LU R15, [R1+0xa0] ;  /* 0x0000a000010f7983 */ /* 0x000f680000300800 */
[----:B------:R-:W5:Y:S01]  /*b2f0*/  LDL.LU R14, [R1+0x9c] ;  /* 0x00009c00010e7983 */ /* 0x000f620000300800 */
[C---:B------:R-:W-:Y:S01]  /*b300*/  IMAD R7, R79.reuse, 0x2, R9 ;  /* 0x000000024f077824 */ /* 0x040fe200078e0209 */
[----:B0-----:R-:W-:Y:S02]  /*b310*/  PRMT R5, R28, 0x7632, R5 ;  /* 0x000076321c057816 */ /* 0x001fe40000000005 */
[----:B------:R-:W-:Y:S01]  /*b320*/  ISETP.LT.AND P5, PT, R20, UR15, !P0 ;  /* 0x0000000f14007c0c */ /* 0x000fe2000c7a1270 */
[----:B------:R-:W-:Y:S01]  /*b330*/  IMAD R9, R79, 0x2, R7 ;  /* 0x000000024f097824 */ /* 0x000fe200078e0207 */
[----:B------:R-:W-:Y:S01]  /*b340*/  LEA R6, P6, R7, R78, 0x1 ;  /* 0x0000004e07067211 */ /* 0x000fe200078c08ff */
[----:B------:R-:W5:Y:S02]  /*b350*/  LDL.LU R12, [R1+0x98] ;  /* 0x00009800010c7983 */ /* 0x000f640000300800 */
[----:B------:R-:W-:Y:S01]  /*b360*/  IMAD R13, R79, 0x2, R9 ;  /* 0x000000024f0d7824 */ /* 0x000fe200078e0209 */
[----:B------:R-:W-:Y:S01]  /*b370*/  LEA.HI.X.SX32 R7, R7, R0, 0x1, P6 ;  /* 0x0000000007077211 */ /* 0x000fe200030f0eff */
[----:B------:R-:W5:Y:S01]  /*b380*/  LDL.LU R10, [R1+0x94] ;  /* 0x00009400010a7983 */ /* 0x000f620000300800 */
[----:B------:R-:W-:Y:S01]  /*b390*/  LEA R8, P6, R9, R78, 0x1 ;  /* 0x0000004e09087211 */ /* 0x000fe200078c08ff */
[----:B------:R-:W-:-:S03]  /*b3a0*/  IMAD R11, R79, 0x2, R13 ;  /* 0x000000024f0b7824 */ /* 0x000fc600078e020d */
[----:B------:R-:W-:Y:S02]  /*b3b0*/  LEA.HI.X.SX32 R9, R9, R0, 0x1, P6 ;  /* 0x0000000009097211 */ /* 0x000fe400030f0eff */
[C---:B------:R-:W-:Y:S01]  /*b3c0*/  LEA R2, P6, R13.reuse, R78, 0x1 ;  /* 0x0000004e0d027211 */ /* 0x040fe200078c08ff */
[----:B------:R-:W-:Y:S03]  /*b3d0*/  @P4 STG.E.U16 desc[UR20][R6.64], R28 ;  /* 0x0000001c06004986 */ /* 0x000fe6000c101514 */
[----:B------:R-:W-:Y:S01]  /*b3e0*/  LEA.HI.X.SX32 R3, R13, R0, 0x1, P6 ;  /* 0x000000000d037211 */ /* 0x000fe200030f0eff */
[----:B------:R-:W-:Y:S01]  /*b3f0*/  IMAD R13, R79, 0x2, R11 ;  /* 0x000000024f0d7824 */ /* 0x000fe200078e020b */
[C---:B------:R-:W-:Y:S01]  /*b400*/  LEA R4, P6, R11.reuse, R78, 0x1 ;  /* 0x0000004e0b047211 */ /* 0x040fe200078c08ff */
[----:B------:R0:W-:Y:S04]  /*b410*/  @P2 STG.E.U16 desc[UR20][R8.64], R5 ;  /* 0x0000000508002986 */ /* 0x0001e8000c101514 */
[----:B------:R-:W-:Y:S01]  /*b420*/  @P5 STG.E.U16 desc[UR20][R2.64], R29 ;  /* 0x0000001d02005986 */ /* 0x000fe2000c101514 */
[----:B0-----:R-:W-:Y:S01]  /*b430*/  LEA.HI.X.SX32 R5, R11, R0, 0x1, P6 ;  /* 0x000000000b057211 */ /* 0x001fe200030f0eff */
[----:B------:R-:W-:Y:S01]  /*b440*/  IMAD R11, R79, 0x2, R13 ;  /* 0x000000024f0b7824 */ /* 0x000fe200078e020d */
[----:B------:R-:W-:-:S02]  /*b450*/  LEA R6, P6, R13, R78, 0x1 ;  /* 0x0000004e0d067211 */ /* 0x000fc400078c08ff */
[----:B------:R-:W-:Y:S02]  /*b460*/  PRMT R9, R29, 0x7632, R9 ;  /* 0x000076321d097816 */ /* 0x000fe40000000009 */
[----:B---3--:R-:W-:Y:S02]  /*b470*/  ISETP.LT.AND P4, PT, R19, UR15, !P0 ;  /* 0x0000000f13007c0c */ /* 0x008fe4000c781270 */
[----:B------:R-:W-:Y:S02]  /*b480*/  LEA.HI.X.SX32 R7, R13, R0, 0x1, P6 ;  /* 0x000000000d077211 */ /* 0x000fe400030f0eff */
[C---:B------:R-:W-:Y:S01]  /*b490*/  LEA R8, P6, R11.reuse, R78, 0x1 ;  /* 0x0000004e0b087211 */ /* 0x040fe200078c08ff */
[----:B------:R0:W-:Y:S04]  /*b4a0*/  @P1 STG.E.U16 desc[UR20][R4.64], R9 ;  /* 0x0000000904001986 */ /* 0x0001e8000c101514 */
[----:B------:R1:W-:Y:S01]  /*b4b0*/  @P3 STG.E.U16 desc[UR20][R6.64], R30 ;  /* 0x0000001e06003986 */ /* 0x0003e2000c101514 */
[----:B0-----:R-:W-:-:S02]  /*b4c0*/  LEA.HI.X.SX32 R9, R11, R0, 0x1, P6 ;  /* 0x000000000b097211 */ /* 0x001fc400030f0eff */
[----:B------:R-:W-:-:S05]  /*b4d0*/  PRMT R5, R30, 0x7632, R5 ;  /* 0x000076321e057816 */ /* 0x000fca0000000005 */
[----:B------:R0:W-:Y:S01]  /*b4e0*/  @P4 STG.E.U16 desc[UR20][R8.64], R5 ;  /* 0x0000000508004986 */ /* 0x0001e2000c101514 */
[----:B----4-:R-:W-:-:S03]  /*b4f0*/  ISETP.LT.AND P2, PT, R18, UR15, !P0 ;  /* 0x0000000f12007c0c */ /* 0x010fc6000c741270 */
[----:B------:R-:W3:Y:S01]  /*b500*/  LDL.LU R18, [R1+0x90] ;  /* 0x0000900001127983 */ /* 0x000ee20000300800 */
[----:B--2---:R-:W-:-:S03]  /*b510*/  ISETP.LT.AND P1, PT, R16, UR15, !P0 ;  /* 0x0000000f10007c0c */ /* 0x004fc6000c721270 */
[----:B------:R-:W2:Y:S01]  /*b520*/  LDL.LU R16, [R1+0x8c] ;  /* 0x00008c0001107983 */ /* 0x000ea20000300800 */
[----:B-----5:R-:W-:-:S03]  /*b530*/  ISETP.LT.AND P4, PT, R14, UR15, !P0 ;  /* 0x0000000f0e007c0c */ /* 0x020fc6000c781270 */
[----:B------:R-:W4:Y:S01]  /*b540*/  LDL.LU R14, [R1+0x88] ;  /* 0x00008800010e7983 */ /* 0x000f220000300800 */
[----:B------:R-:W-:Y:S01]  /*b550*/  IMAD R3, R79, 0x2, R11 ;  /* 0x000000024f037824 */ /* 0x000fe200078e020b */
[----:B------:R-:W-:-:S03]  /*b560*/  ISETP.LT.AND P5, PT, R17, UR15, !P0 ;  /* 0x0000000f11007c0c */ /* 0x000fc6000c7a1270 */
[----:B------:R-:W-:Y:S01]  /*b570*/  IMAD R11, R79, 0x2, R3 ;  /* 0x000000024f0b7824 */ /* 0x000fe200078e0203 */
[----:B------:R-:W-:-:S04]  /*b580*/  LEA R2, P6, R3, R78, 0x1 ;  /* 0x0000004e03027211 */ /* 0x000fc800078c08ff */
[----:B------:R-:W-:Y:S01]  /*b590*/  LEA.HI.X.SX32 R3, R3, R0, 0x1, P6 ;  /* 0x0000000003037211 */ /* 0x000fe200030f0eff */
[----:B-1----:R-:W-:Y:S01]  /*b5a0*/  IMAD R7, R79, 0x2, R11 ;  /* 0x000000024f077824 */ /* 0x002fe200078e020b */
[----:B------:R-:W-:Y:S02]  /*b5b0*/  LEA R4, P6, R11, R78, 0x1 ;  /* 0x0000004e0b047211 */ /* 0x000fe400078c08ff */
[----:B0-----:R-:W-:Y:S02]  /*b5c0*/  PRMT R9, R31, 0x7632, R9 ;  /* 0x000076321f097816 */ /* 0x001fe40000000009 */
[----:B------:R-:W-:Y:S01]  /*b5d0*/  LEA.HI.X.SX32 R5, R11, R0, 0x1, P6 ;  /* 0x000000000b057211 */ /* 0x000fe200030f0eff */
[----:B------:R-:W-:Y:S01]  /*b5e0*/  IMAD R11, R79, 0x2, R7 ;  /* 0x000000024f0b7824 */ /* 0x000fe200078e0207 */
[----:B------:R-:W-:Y:S04]  /*b5f0*/  @P2 STG.E.U16 desc[UR20][R2.64], R31 ;  /* 0x0000001f02002986 */ /* 0x000fe8000c101514 */
[----:B------:R0:W-:Y:S01]  /*b600*/  @P5 STG.E.U16 desc[UR20][R4.64], R9 ;  /* 0x0000000904005986 */ /* 0x0001e2000c101514 */
[----:B------:R-:W-:Y:S01]  /*b610*/  LEA R8, P5, R11, R78, 0x1 ;  /* 0x0000004e0b087211 */ /* 0x000fe200078a08ff */
[----:B------:R-:W-:Y:S01]  /*b620*/  IMAD R13, R79, 0x2, R11 ;  /* 0x000000024f0d7824 */ /* 0x000fe200078e020b */
[----:B------:R-:W-:-:S02]  /*b630*/  ISETP.LT.AND P3, PT, R15, UR15, !P0 ;  /* 0x0000000f0f007c0c */ /* 0x000fc4000c761270 */
[----:B------:R-:W-:-:S04]  /*b640*/  LEA R6, P6, R7, R78, 0x1 ;  /* 0x0000004e07067211 */ /* 0x000fc800078c08ff */
[-C--:B------:R-:W-:Y:S02]  /*b650*/  LEA.HI.X.SX32 R7, R7, R0.reuse, 0x1, P6 ;  /* 0x0000000007077211 */ /* 0x080fe400030f0eff */
[----:B0-----:R-:W-:Y:S01]  /*b660*/  LEA.HI.X.SX32 R9, R11, R0, 0x1, P5 ;  /* 0x000000000b097211 */ /* 0x001fe200028f0eff */
[----:B------:R-:W-:Y:S01]  /*b670*/  IMAD R11, R79, 0x2, R13 ;  /* 0x000000024f0b7824 */ /* 0x000fe200078e020d */
[----:B------:R-:W-:-:S03]  /*b680*/  PRMT R3, R80, 0x7632, R3 ;  /* 0x0000763250037816 */ /* 0x000fc60000000003 */
[----:B------:R-:W-:Y:S01]  /*b690*/  IMAD R15, R79, 0x2, R11 ;  /* 0x000000024f0f7824 */ /* 0x000fe200078e020b */
[----:B------:R-:W-:Y:S01]  /*b6a0*/  @P1 STG.E.U16 desc[UR20][R6.64], R80 ;  /* 0x0000005006001986 */ /* 0x000fe2000c101514 */
[-C--:B------:R-:W-:Y:S02]  /*b6b0*/  LEA R2, P1, R13, R78.reuse, 0x1 ;  /* 0x0000004e0d027211 */ /* 0x080fe400078208ff */
[----:B------:R-:W-:Y:S01]  /*b6c0*/  IMAD R17, R79, 0x2, R15 ;  /* 0x000000024f117824 */ /* 0x000fe200078e020f */
[----:B------:R0:W-:Y:S01]  /*b6d0*/  @P3 STG.E.U16 desc[UR20][R8.64], R3 ;  /* 0x0000000308003986 */ /* 0x0001e2000c101514 */
[----:B------:R-:W-:Y:S02]  /*b6e0*/  ISETP.LT.AND P6, PT, R10, UR15, !P0 ;  /* 0x0000000f0a007c0c */ /* 0x000fe4000c7c1270 */
[-C--:B------:R-:W-:Y:S02]  /*b6f0*/  LEA R4, P3, R11, R78.reuse, 0x1 ;  /* 0x0000004e0b047211 */ /* 0x080fe400078608ff */
[----:B------:R-:W-:-:S02]  /*b700*/  LEA R10, P5, R15, R78, 0x1 ;  /* 0x0000004e0f0a7211 */ /* 0x000fc400078a08ff */
[----:B------:R-:W-:Y:S02]  /*b710*/  ISETP.LT.AND P2, PT, R12, UR15, !P0 ;  /* 0x0000000f0c007c0c */ /* 0x000fe4000c741270 */
[----:B0-----:R-:W-:Y:S01]  /*b720*/  LEA.HI.X.SX32 R3, R13, R0, 0x1, P1 ;  /* 0x000000000d037211 */ /* 0x001fe200008f0eff */
[----:B------:R-:W-:Y:S01]  /*b730*/  IMAD R13, R79, 0x2, R17 ;  /* 0x000000024f0d7824 */ /* 0x000fe200078e0211 */
[----:B------:R-:W-:Y:S02]  /*b740*/  LEA R6, P1, R17, R78, 0x1 ;  /* 0x0000004e11067211 */ /* 0x000fe400078208ff */
[-C--:B------:R-:W-:Y:S01]  /*b750*/  LEA.HI.X.SX32 R5, R11, R0.reuse, 0x1, P3 ;  /* 0x000000000b057211 */ /* 0x080fe200018f0eff */
[----:B------:R-:W-:Y:S01]  /*b760*/  IMAD R79, R79, 0x2, R13 ;  /* 0x000000024f4f7824 */ /* 0x000fe200078e020d */
[-C--:B------:R-:W-:Y:S02]  /*b770*/  LEA.HI.X.SX32 R11, R15, R0.reuse, 0x1, P5 ;  /* 0x000000000f0b7211 */ /* 0x080fe400028f0eff */
[----:B------:R-:W-:-:S02]  /*b780*/  LEA.HI.X.SX32 R7, R17, R0, 0x1, P1 ;  /* 0x0000000011077211 */ /* 0x000fc400008f0eff */
[----:B------:R-:W-:Y:S01]  /*b790*/  LEA R12, P5, R13, R78, 0x1 ;  /* 0x0000004e0d0c7211 */ /* 0x000fe200078a08ff */
[----:B------:R0:W-:Y:S01]  /*b7a0*/  @P4 STG.E.U16 desc[UR20][R2.64], R81 ;  /* 0x0000005102004986 */ /* 0x0001e2000c101514 */
[----:B------:R-:W-:Y:S02]  /*b7b0*/  PRMT R8, R81, 0x7632, R8 ;  /* 0x0000763251087816 */ /* 0x000fe40000000008 */
[----:B------:R-:W-:Y:S02]  /*b7c0*/  LEA.HI.X.SX32 R13, R13, R0, 0x1, P5 ;  /* 0x000000000d0d7211 */ /* 0x000fe400028f0eff */
[----:B------:R-:W-:Y:S01]  /*b7d0*/  LEA R78, P5, R79, R78, 0x1 ;  /* 0x0000004e4f4e7211 */ /* 0x000fe200078a08ff */
[----:B------:R1:W-:Y:S01]  /*b7e0*/  @P2 STG.E.U16 desc[UR20][R4.64], R8 ;  /* 0x0000000804002986 */ /* 0x0003e2000c101514 */
[----:B------:R-:W-:Y:S02]  /*b7f0*/  PRMT R39, R83, 0x7632, R39 ;  /* 0x0000763253277816 */ /* 0x000fe40000000027 */
[----:B------:R-:W-:-:S02]  /*b800*/  LEA.HI.X.SX32 R79, R79, R0, 0x1, P5 ;  /* 0x000000004f4f7211 */ /* 0x000fc400028f0eff */
[----:B0-----:R-:W-:Y:S01]  /*b810*/  PRMT R3, R82, 0x7632, R3 ;  /* 0x0000763252037816 */ /* 0x001fe20000000003 */
[----:B------:R1:W-:Y:S01]  /*b820*/  @P6 STG.E.U16 desc[UR20][R10.64], R82 ;  /* 0x000000520a006986 */ /* 0x0003e2000c101514 */
[----:B---3--:R-:W-:Y:S02]  /*b830*/  ISETP.LT.AND P3, PT, R18, UR15, !P0 ;  /* 0x0000000f12007c0c */ /* 0x008fe4000c761270 */
[----:B--2---:R-:W-:Y:S02]  /*b840*/  ISETP.LT.AND P1, PT, R16, UR15, !P0 ;  /* 0x0000000f10007c0c */ /* 0x004fe4000c721270 */
[----:B----4-:R-:W-:-:S09]  /*b850*/  ISETP.LT.AND P0, PT, R14, UR15, !P0 ;  /* 0x0000000f0e007c0c */ /* 0x010fd2000c701270 */
[----:B------:R1:W-:Y:S04]  /*b860*/  @P3 STG.E.U16 desc[UR20][R6.64], R3 ;  /* 0x0000000306003986 */ /* 0x0003e8000c101514 */
[----:B------:R1:W-:Y:S04]  /*b870*/  @P1 STG.E.U16 desc[UR20][R12.64], R83 ;  /* 0x000000530c001986 */ /* 0x0003e8000c101514 */
[----:B------:R1:W-:Y:S01]  /*b880*/  @P0 STG.E.U16 desc[UR20][R78.64], R39 ;  /* 0x000000274e000986 */ /* 0x0003e2000c101514 */
[----:B------:R-:W-:Y:S06]  /*b890*/  BAR.SYNC.DEFER_BLOCKING 0x0 ;  /* 0x0000000000007b1d */ /* 0x000fec0000010000 */
[----:B------:R-:W-:Y:S05]  /*b8a0*/  BRA.U UP0, `(.L_x_13) ;  /* 0x0000000100a07547 */ /* 0x000fea000b800000 */
[----:B------:R-:W0:Y:S01]  /*b8b0*/  S2UR UR5, SR_CgaCtaId ;  /* 0x00000000000579c3 */ /* 0x000e220000008800 */
[----:B------:R-:W-:Y:S01]  /*b8c0*/  NOP ;  /* 0x0000000000007918 */ /* 0x000fe20000000000 */
[----:B------:R-:W-:Y:S01]  /*b8d0*/  UMOV UR4, 0x50 ;  /* 0x0000005000047882 */ /* 0x000fe20000000000 */
[----:B------:R-:W-:Y:S02]  /*b8e0*/  IMAD.U32 R0, RZ, RZ, UR8 ;  /* 0x00000008ff007e24 */ /* 0x000fe4000f8e00ff */
[----:B-1----:R-:W-:Y:S02]  /*b8f0*/  IMAD.MOV.U32 R3, RZ, RZ, 0xf ;  /* 0x0000000fff037424 */ /* 0x002fe400078e00ff */
[----:B------:R-:W-:Y:S01]  /*b900*/  IMAD.MOV.U32 R7, RZ, RZ, 0x1 ;  /* 0x00000001ff077424 */ /* 0x000fe200078e00ff */
[----:B------:R-:W-:-:S04]  /*b910*/  LOP3.LUT R0, R0, 0xffff, RZ, 0xc0, !PT ;  /* 0x0000ffff00007812 */ /* 0x000fc800078ec0ff */
[----:B------:R-:W-:-:S05]  /*b920*/  SHF.R.U32.HI R0, RZ, 0x5, R0 ;  /* 0x00000005ff007819 */ /* 0x000fca0000011600 */
[----:B------:R-:W-:Y:S01]  /*b930*/  VIADD R2, R0, 0x10 ;  /* 0x0000001000027836 */ /* 0x000fe20000000000 */
[----:B------:R-:W-:Y:S01]  /*b940*/  SHF.L.U32 R0, R3, R0, RZ ;  /* 0x0000000003007219 */ /* 0x000fe200000006ff */
[----:B0-----:R-:W-:-:S03]  /*b950*/  ULEA UR6, UR5, UR4, 0x18 ;  /* 0x0000000405067291 */ /* 0x001fc6000f8ec0ff */
[----:B------:R-:W-:-:S04]  /*b960*/  SHF.L.U32 R3, R7, R2, RZ ;  /* 0x0000000207037219 */ /* 0x000fc800000006ff */
[----:B------:R-:W-:Y:S02]  /*b970*/  LOP3.LUT R0, R3, R0, RZ, 0xfc, !PT ;  /* 0x0000000003007212 */ /* 0x000fe400078efcff */
[----:B------:R-:W0:Y:S02]  /*b980*/  LDS R5, [UR6] ;  /* 0x00000006ff057984 */ /* 0x000e240008000800 */
[C---:B------:R-:W-:Y:S02]  /*b990*/  LOP3.LUT R2, R0.reuse, 0xffff, RZ, 0xc0, !PT ;  /* 0x0000ffff00027812 */ /* 0x040fe400078ec0ff */
[----:B0-----:R-:W-:-:S04]  /*b9a0*/  LOP3.LUT R3, R0, 0xffff, R5, 0x80, !PT ;  /* 0x0000ffff00037812 */ /* 0x001fc800078e8005 */
[----:B------:R-:W-:-:S13]  /*b9b0*/  ISETP.NE.AND P0, PT, R3, R2, PT ;  /* 0x000000020300720c */ /* 0x000fda0003f05270 */
[----:B------:R-:W-:Y:S05]  /*b9c0*/  @P0 BRA `(.L_x_14) ;  /* 0x0000000000500947 */ /* 0x000fea0003800000 */
[----:B------:R-:W-:Y:S02]  /*b9d0*/  SHF.R.U32.HI R5, RZ, 0x10, R5 ;  /* 0x00000010ff057819 */ /* 0x000fe40000011605 */
[----:B------:R-:W-:-:S04]  /*b9e0*/  SHF.R.U32.HI R2, RZ, 0x10, R0 ;  /* 0x00000010ff027819 */ /* 0x000fc80000011600 */
[----:B------:R-:W-:-:S04]  /*b9f0*/  LOP3.LUT R5, R5, R2, RZ, 0xc0, !PT ;  /* 0x0000000205057212 */ /* 0x000fc800078ec0ff */
[----:B------:R-:W-:-:S13]  /*ba00*/  ISETP.NE.AND P0, PT, R5, R2, PT ;  /* 0x000000020500720c */ /* 0x000fda0003f05270 */
[----:B------:R-:W-:Y:S05]  /*ba10*/  @P0 BRA `(.L_x_15) ;  /* 0x0000000000300947 */ /* 0x000fea0003800000 */
[----:B------:R-:W-:Y:S01]  /*ba20*/  R2UR UR4, R0 ;  /* 0x00000000000472ca */ /* 0x000fe200000e0000 */
[----:B------:R-:W-:Y:S01]  /*ba30*/  VOTEU.ANY UR5, UPT, PT ;  /* 0x0000000000057886 */ /* 0x000fe200038e0100 */
[----:B------:R-:W0:Y:S01]  /*ba40*/  S2R R0, SR_LANEID ;  /* 0x0000000000007919 */ /* 0x000e220000000000 */
[----:B------:R-:W-:-:S10]  /*ba50*/  UFLO.U32 UR5, UR5 ;  /* 0x00000005000572bd */ /* 0x000fd400080e0000 */
[----:B------:R-:W-:-:S06]  /*ba60*/  ULOP3.LUT UR4, URZ, UR4, URZ, 0x33, !UPT ;  /* 0x00000004ff047292 */ /* 0x000fcc000f8e33ff */
[----:B------:R-:W-:-:S04]  /*ba70*/  IMAD.U32 R2, RZ, RZ, UR4 ;  /* 0x00000004ff027e24 */ /* 0x000fc8000f8e00ff */
[----:B------:R-:W1:Y:S02]  /*ba80*/  REDUX UR7, R2 ;  /* 0x00000000020773c4 */ /* 0x000e640000000000 */
[----:B------:R2:W-:Y:S01]  /*ba90*/  UTCATOMSWS.AND URZ, UR4 ;  /* 0x0000000400ff79e3 */ /* 0x0005e20008000000 */
[----:B0-----:R-:W-:Y:S01]  /*baa0*/  ISETP.EQ.U32.AND P0, PT, R0, UR5, PT ;  /* 0x0000000500007c0c */ /* 0x001fe2000bf02070 */
[----:B-1----:R-:W-:-:S12]  /*bab0*/  IMAD.U32 R0, RZ, RZ, UR7 ;  /* 0x00000007ff007e24 */ /* 0x002fd8000f8e00ff */
[----:B------:R2:W-:Y:S01]  /*bac0*/  @P0 ATOMS.AND RZ, [UR6], R0 ;  /* 0x00000000ffff098c */ /* 0x0005e2000a800006 */
[----:B------:R-:W-:Y:S05]  /*bad0*/  BRA `(.L_x_13) ;  /* 0x0000000000147947 */ /* 0x000fea0003800000 */
.L_x_15:
[----:B------:R-:W-:-:S07]  /*bae0*/  MOV R2, 0xbb00 ;  /* 0x0000bb0000027802 */ /* 0x000fce0000000f00 */
[----:B------:R-:W-:Y:S05]  /*baf0*/  CALL.REL.NOINC `($__internal_0_$__cuda_sm10x_tcgen05_guardrail_trap_col_being_dealloced_not_returned_by_alloc) ;  /* 0x00000000002c7944 */ /* 0x000fea0003c00000 */
[----:B------:R-:W-:Y:S05]  /*bb00*/  BRA `(.L_x_13) ;  /* 0x0000000000087947 */ /* 0x000fea0003800000 */
.L_x_14:
[----:B------:R-:W-:-:S07]  /*bb10*/  MOV R2, 0xbb30 ;  /* 0x0000bb3000027802 */ /* 0x000fce0000000f00 */
[----:B------:R-:W-:Y:S05]  /*bb20*/  CALL.REL.NOINC `($__internal_2_$__cuda_sm10x_tcgen05_guardrail_trap_unallocated_columns_being_dealloced) ;  /* 0x0000000000387944 */ /* 0x000fea0003c00000 */
.L_x_13:
[----:B------:R-:W-:Y:S01]  /*bb30*/  NOP ;  /* 0x0000000000007918 */ /* 0x000fe20000000000 */
[----:B--2---:R-:W-:Y:S05]  /*bb40*/  EXIT ;  /* 0x000000000000794d */ /* 0x004fea0003800000 */
.L_x_8:
[----:B------:R-:W0:Y:S02]  /*bb50*/  SYNCS.PHASECHK.TRANS64.TRYWAIT P2, [UR11], R22 ;  /* 0x00000016ff0075a7 */ /* 0x000e24000804110b */
[----:B0-----:R-:W-:Y:S05]  /*bb60*/  @!P2 BRA `(.L_x_8) ;  /* 0xfffffffc00f8a947 */ /* 0x001fea000383ffff */
[----:B------:R-:W-:Y:S05]  /*bb70*/  BRA `(.L_x_16) ;  /* 0xffffffbc00547947 */ /* 0x000fea000383ffff */
.L_x_12:
[----:B------:R-:W0:Y:S02]  /*bb80*/  SYNCS.PHASECHK.TRANS64.TRYWAIT P2, [UR11], R2 ;  /* 0x00000002ff0075a7 */ /* 0x000e24000804110b */
[----:B0-----:R-:W-:Y:S05]  /*bb90*/  @!P2 BRA `(.L_x_12) ;  /* 0xfffffffc00f8a947 */ /* 0x001fea000383ffff */
[----:B------:R-:W-:Y:S05]  /*bba0*/  BRA `(.L_x_11) ;  /* 0xffffffdc009c7947 */ /* 0x000fea000383ffff */
        .weak           $__internal_0_$__cuda_sm10x_tcgen05_guardrail_trap_col_being_dealloced_not_returned_by_alloc
        .type           $__internal_0_$__cuda_sm10x_tcgen05_guardrail_trap_col_being_dealloced_not_returned_by_alloc,@function
        .size           $__internal_0_$__cuda_sm10x_tcgen05_guardrail_trap_col_being_dealloced_not_returned_by_alloc,($__internal_1_$__cuda_sm10x_tcgen05_guardrail_trap_phase_invalid_during_alloc - $__internal_0_$__cuda_sm10x_tcgen05_guardrail_trap_col_being_dealloced_not_returned_by_alloc)
$__internal_0_$__cuda_sm10x_tcgen05_guardrail_trap_col_being_dealloced_not_returned_by_alloc:
[----:B------:R-:W-:Y:S05]  /*bbb0*/  BPT.TRAP 0x1 ;  /* 0x000000040000795c */ /* 0x000fea0000300000 */
[----:B------:R-:W-:-:S04]  /*bbc0*/  IMAD.MOV.U32 R3, RZ, RZ, 0x0 ;  /* 0x00000000ff037424 */ /* 0x000fc800078e00ff */
[----:B------:R-:W-:Y:S05]  /*bbd0*/  RET.REL.NODEC R2 `(matmul_kernel) ;  /* 0xffffff4402087950 */ /* 0x000fea0003c3ffff */
        .weak           $__internal_1_$__cuda_sm10x_tcgen05_guardrail_trap_phase_invalid_during_alloc
        .type           $__internal_1_$__cuda_sm10x_tcgen05_guardrail_trap_phase_invalid_during_alloc,@function
        .size           $__internal_1_$__cuda_sm10x_tcgen05_guardrail_trap_phase_invalid_during_alloc,($__internal_2_$__cuda_sm10x_tcgen05_guardrail_trap_unallocated_columns_being_dealloced - $__internal_1_$__cuda_sm10x_tcgen05_guardrail_trap_phase_invalid_during_alloc)
$__internal_1_$__cuda_sm10x_tcgen05_guardrail_trap_phase_invalid_during_alloc:
[----:B------:R-:W-:Y:S05]  /*bbe0*/  BPT.TRAP 0x1 ;  /* 0x000000040000795c */ /* 0x000fea0000300000 */
[----:B------:R-:W-:-:S04]  /*bbf0*/  IMAD.MOV.U32 R3, RZ, RZ, 0x0 ;  /* 0x00000000ff037424 */ /* 0x000fc800078e00ff */
[----:B------:R-:W-:Y:S05]  /*bc00*/  RET.REL.NODEC R2 `(matmul_kernel) ;  /* 0xffffff4002fc7950 */ /* 0x000fea0003c3ffff */
        .weak           $__internal_2_$__cuda_sm10x_tcgen05_guardrail_trap_unallocated_columns_being_dealloced
        .type           $__internal_2_$__cuda_sm10x_tcgen05_guardrail_trap_unallocated_columns_being_dealloced,@function
        .size           $__internal_2_$__cuda_sm10x_tcgen05_guardrail_trap_unallocated_columns_being_dealloced,(.L_x_20 - $__internal_2_$__cuda_sm10x_tcgen05_guardrail_trap_unallocated_columns_being_dealloced)
$__internal_2_$__cuda_sm10x_tcgen05_guardrail_trap_unallocated_columns_being_dealloced:
[----:B------:R-:W-:Y:S05]  /*bc10*/  BPT.TRAP 0x1 ;  /* 0x000000040000795c */ /* 0x000fea0000300000 */
[----:B------:R-:W-:-:S04]  /*bc20*/  IMAD.MOV.U32 R3, RZ, RZ, 0x0 ;  /* 0x00000000ff037424 */ /* 0x000fc800078e00ff */
[----:B------:R-:W-:Y:S05]  /*bc30*/  RET.REL.NODEC R2 `(matmul_kernel) ;  /* 0xffffff4002f07950 */ /* 0x000fea0003c3ffff */
.L_x_17:
[----:B------:R-:W-:-:S00]  /*bc40*/  BRA `(.L_x_17) ;  /* 0xfffffffc00fc7947 */ /* 0x000fc0000383ffff */
[----:B------:R-:W-:-:S00]  /*bc50*/  NOP ;  /* 0x0000000000007918 */ /* 0x000fc00000000000 */
        /* <DEDUP_REMOVED lines=10> */
.L_x_20:


//--------------------- .nv.shared.matmul_kernel  --------------------------
	.section	.nv.shared.matmul_kernel,"aw",@nobits
	.sectionflags	@""
	.align	16
	.zero		1024


//--------------------- .nv.shared.reserved.0     --------------------------
	.section	.nv.shared.reserved.0,"aw",@nobits
	.align	8
	.weak		__nv_reservedSMEM_offset_0_alias
	.size		__nv_reservedSMEM_offset_0_alias, 0, 64
	.other		__nv_reservedSMEM_offset_0_alias,@"STO_CUDA_RESERVED_SHARED STV_DEFAULT"
__nv_reservedSMEM_offset_0_alias:
	.zero		0
.nv.shared.reserved.0:
	.zero		64
	.weak		__nv_reservedSMEM_allocation_phase
	.type		__nv_reservedSMEM_allocation_phase,@object
	.size		__nv_reservedSMEM_allocation_phase,(.L_0 - __nv_reservedSMEM_allocation_phase)
__nv_reservedSMEM_allocation_phase:
	.zero		1
.L_0:
	.zero		7
	.weak		__nv_reservedSMEM_devtool_atexit_pc
	.type		__nv_reservedSMEM_devtool_atexit_pc,@object
	.size		__nv_reservedSMEM_devtool_atexit_pc,(__nv_reservedSMEM_allocation_mask - __nv_reservedSMEM_devtool_atexit_pc)
__nv_reservedSMEM_devtool_atexit_pc:
	.zero		8
	.weak		__nv_reservedSMEM_allocation_mask
	.type		__nv_reservedSMEM_allocation_mask,@object
	.size		__nv_reservedSMEM_allocation_mask,(.L_2 - __nv_reservedSMEM_allocation_mask)
__nv_reservedSMEM_allocation_mask:
	.zero		4
.L_2:


//--------------------- .nv.constant0.matmul_kernel --------------------------
	.section	.nv.constant0.matmul_kernel,"a",@progbits
	.sectionflags	@""
	.align	4
.nv.constant0.matmul_kernel:
	.zero		976


//--------------------- SYMBOLS --------------------------

	.type		.nv.reservedSmem.offset0,@object
	.size		.nv.reservedSmem.offset0,0x4
	.type		.nv.reservedSmem.cap,@object
	.size		.nv.reservedSmem.cap,0x4
